.version 7.5
.target sm_52
.address_size 64


.global .texref nodetex;
.global .texref childrentex;
.global .texref reftex;
.global .texref qrytex;

.visible .entry _Z15mummergpuKernelPvPcS0_PKiS2_ii(
.param .u64 _Z15mummergpuKernelPvPcS0_PKiS2_ii_param_0,
.param .u64 _Z15mummergpuKernelPvPcS0_PKiS2_ii_param_1,
.param .u64 _Z15mummergpuKernelPvPcS0_PKiS2_ii_param_2,
.param .u64 _Z15mummergpuKernelPvPcS0_PKiS2_ii_param_3,
.param .u64 _Z15mummergpuKernelPvPcS0_PKiS2_ii_param_4,
.param .u32 _Z15mummergpuKernelPvPcS0_PKiS2_ii_param_5,
.param .u32 _Z15mummergpuKernelPvPcS0_PKiS2_ii_param_6
)
{
.reg .pred %p<25>;
.reg .b16 %rs<35>;
.reg .f32 %f<11>;
.reg .b32 %r<159>;
.reg .b64 %rd<42>;


ld.param.u64 %rd16, [_Z15mummergpuKernelPvPcS0_PKiS2_ii_param_0];
ld.param.u64 %rd20, [_Z15mummergpuKernelPvPcS0_PKiS2_ii_param_1];
ld.param.u64 %rd17, [_Z15mummergpuKernelPvPcS0_PKiS2_ii_param_2];
ld.param.u64 %rd18, [_Z15mummergpuKernelPvPcS0_PKiS2_ii_param_3];
ld.param.u64 %rd19, [_Z15mummergpuKernelPvPcS0_PKiS2_ii_param_4];
ld.param.u32 %r53, [_Z15mummergpuKernelPvPcS0_PKiS2_ii_param_5];
ld.param.u32 %r52, [_Z15mummergpuKernelPvPcS0_PKiS2_ii_param_6];
cvta.to.global.u64 %rd1, %rd20;
mov.u32 %r54, %ctaid.x;
and.b32 %r55, %r54, 16777215;
mov.u32 %r56, %ntid.x;
and.b32 %r57, %r56, 16777215;
mov.u32 %r58, %tid.x;
mad.lo.s32 %r1, %r57, %r55, %r58;
setp.ge.s32 %p1, %r1, %r53;
@%p1 bra $L__BB0_30;

cvta.to.global.u64 %rd21, %rd19;
mul.wide.s32 %rd22, %r1, 4;
add.s64 %rd23, %rd21, %rd22;
cvta.to.global.u64 %rd24, %rd18;
add.s64 %rd25, %rd24, %rd22;
ld.global.s32 %rd2, [%rd25];
ld.global.u32 %r59, [%rd23];
sub.s32 %r2, %r59, %r52;
setp.lt.s32 %p2, %r2, 0;
@%p2 bra $L__BB0_30;

add.s64 %rd26, %rd1, %rd2;
add.s64 %rd5, %rd26, 1;
cvta.to.global.u64 %rd6, %rd17;
and.b32 %r65, %r1, 16777215;
add.s32 %r66, %r52, 1;
and.b32 %r67, %r66, 16777215;
mul.lo.s32 %r68, %r67, %r65;
cvt.u64.u32 %rd27, %r68;
sub.s64 %rd28, %rd2, %rd27;
cvta.to.global.u64 %rd29, %rd16;
shl.b64 %rd30, %rd28, 3;
add.s64 %rd39, %rd29, %rd30;
mov.u32 %r64, 0;
mov.u16 %rs22, 0;
mov.u32 %r135, %r64;
mov.u32 %r136, %r64;
mov.u32 %r137, %r64;
mov.u32 %r138, %r64;
bra.uni $L__BB0_3;

$L__BB0_23:
setp.le.s32 %p22, %r140, %r52;
@%p22 bra $L__BB0_25;

mov.u32 %r116, 0;
st.global.v2.u32 [%rd39], {%r153, %r116};

$L__BB0_25:
add.s32 %r136, %r140, -1;
mov.u32 %r137, 0;
bra.uni $L__BB0_29;

$L__BB0_3:
setp.lt.s32 %p3, %r136, 1;
setp.eq.s32 %p4, %r138, 0;
or.pred %p5, %p4, %p3;
selp.b32 %r142, 65536, %r138, %p5;
selp.b32 %r141, 0, %r137, %p5;
selp.b32 %r151, 1, %r136, %p5;
add.s32 %r70, %r151, %r135;
cvt.s64.s32 %rd31, %r70;
add.s64 %rd32, %rd31, %rd2;
add.s64 %rd33, %rd1, %rd32;
ld.global.u8 %rs34, [%rd33];
setp.eq.s16 %p6, %rs34, 0;
mov.u32 %r154, %r64;
@%p6 bra $L__BB0_26;

mov.u32 %r140, %r151;

$L__BB0_5:
mov.u32 %r153, %r142;
and.b32 %r72, %r153, 65535;
cvt.rn.f32.u32 %f10, %r72;
shr.u32 %r73, %r153, 16;
cvt.rn.f32.u32 %f9, %r73;
tex.2d.v4.u32.f32 {%r16, %r17, %r18, %r74}, [childrentex, {%f10, %f9}];
cvt.u32.u16 %r75, %rs34;
cvt.s32.s8 %r71, %r75;
setp.gt.s32 %p7, %r71, 70;
@%p7 bra $L__BB0_8;

setp.eq.s32 %p10, %r71, 65;
@%p10 bra $L__BB0_13;

setp.eq.s32 %p11, %r71, 67;
mov.u16 %rs30, %rs22;
mov.u16 %rs31, %rs22;
mov.u16 %rs32, %rs22;
@%p11 bra $L__BB0_12;
bra.uni $L__BB0_14;

$L__BB0_12:
shr.u32 %r81, %r16, 24;
shr.u32 %r82, %r17, 8;
cvt.u16.u32 %rs31, %r17;
cvt.u16.u32 %rs32, %r82;
cvt.u16.u32 %rs30, %r81;
bra.uni $L__BB0_14;

$L__BB0_8:
setp.eq.s32 %p8, %r71, 71;
@%p8 bra $L__BB0_11;

setp.ne.s32 %p9, %r71, 84;
mov.u16 %rs30, %rs22;
mov.u16 %rs31, %rs22;
mov.u16 %rs32, %rs22;
@%p9 bra $L__BB0_14;

shr.u32 %r76, %r18, 8;
shr.u32 %r77, %r18, 16;
shr.u32 %r78, %r18, 24;
cvt.u16.u32 %rs32, %r78;
cvt.u16.u32 %rs31, %r77;
cvt.u16.u32 %rs30, %r76;
bra.uni $L__BB0_14;

$L__BB0_13:
shr.u32 %r83, %r16, 8;
shr.u32 %r84, %r16, 16;
cvt.u16.u32 %rs30, %r16;
cvt.u16.u32 %rs32, %r84;
cvt.u16.u32 %rs31, %r83;
bra.uni $L__BB0_14;

$L__BB0_11:
shr.u32 %r79, %r17, 16;
shr.u32 %r80, %r17, 24;
cvt.u16.u32 %rs32, %r18;
cvt.u16.u32 %rs31, %r80;
cvt.u16.u32 %rs30, %r79;

$L__BB0_14:
cvt.u32.u16 %r85, %rs30;
and.b32 %r86, %r85, 255;
and.b16 %rs25, %rs32, 15;
cvt.u32.u16 %r87, %rs25;
prmt.b32 %r19, %r87, %r86, 30212;
cvt.u32.u16 %r88, %rs31;
and.b32 %r89, %r88, 255;
shl.b16 %rs26, %rs32, 4;
cvt.u32.u16 %r90, %rs26;
and.b32 %r91, %r90, 3840;
or.b32 %r20, %r91, %r89;
prmt.b32 %r142, %r20, %r19, 4180;
setp.eq.s32 %p12, %r142, 0;
@%p12 bra $L__BB0_23;

cvt.rn.f32.u32 %f7, %r19;
cvt.rn.f32.u32 %f8, %r20;
tex.2d.v4.u32.f32 {%r92, %r93, %r94, %r95}, [nodetex, {%f7, %f8}];
bfe.u32 %r96, %r93, 16, 8;
shr.u32 %r97, %r93, 24;
prmt.b32 %r98, %r97, %r96, 8452;
shl.b32 %r99, %r94, 16;
and.b32 %r100, %r99, 16711680;
or.b32 %r139, %r98, %r100;
bfe.u32 %r101, %r94, 8, 8;
shr.u32 %r102, %r94, 8;
and.b32 %r103, %r102, 65280;
shr.u32 %r104, %r94, 24;
prmt.b32 %r105, %r104, %r101, 4180;
or.b32 %r23, %r105, %r103;
setp.eq.s32 %p13, %r141, 0;
@%p13 bra $L__BB0_17;

sub.s32 %r106, %r23, %r139;
add.s32 %r107, %r106, 1;
add.s32 %r108, %r139, %r141;
sub.s32 %r109, %r141, %r107;
add.s32 %r110, %r23, 1;
min.s32 %r154, %r108, %r110;
min.s32 %r144, %r141, %r107;
max.s32 %r141, %r109, 0;
bra.uni $L__BB0_18;

$L__BB0_17:
add.s32 %r154, %r139, 1;
mov.u32 %r144, 1;
mov.u32 %r141, 0;

$L__BB0_18:
add.s32 %r151, %r144, %r140;
add.s32 %r113, %r151, %r135;
cvt.s64.s32 %rd34, %r113;
add.s64 %rd35, %rd34, %rd2;
add.s64 %rd36, %rd1, %rd35;
ld.global.u8 %rs34, [%rd36];
setp.eq.s16 %p14, %rs34, 0;
setp.gt.u32 %p15, %r154, %r23;
or.pred %p16, %p15, %p14;
@%p16 bra $L__BB0_22;

cvt.s64.s32 %rd37, %r154;
add.s64 %rd41, %rd6, %rd37;
add.s32 %r114, %r135, %r144;
add.s32 %r115, %r114, %r140;
cvt.s64.s32 %rd38, %r115;
add.s64 %rd40, %rd5, %rd38;

$L__BB0_20:
ld.global.u8 %rs27, [%rd41];
setp.ne.s16 %p17, %rs27, %rs34;
@%p17 bra $L__BB0_26;

add.s32 %r151, %r151, 1;
add.s32 %r154, %r154, 1;
setp.le.u32 %p18, %r154, %r23;
ld.global.u8 %rs34, [%rd40];
setp.ne.s16 %p19, %rs34, 0;
and.pred %p20, %p18, %p19;
add.s64 %rd41, %rd41, 1;
add.s64 %rd40, %rd40, 1;
@%p20 bra $L__BB0_20;

$L__BB0_22:
setp.eq.s16 %p21, %rs34, 0;
mov.u32 %r140, %r151;
@%p21 bra $L__BB0_26;
bra.uni $L__BB0_5;

$L__BB0_26:
sub.s32 %r137, %r154, %r139;
setp.le.s32 %p23, %r151, %r52;
@%p23 bra $L__BB0_28;

st.global.v2.u32 [%rd39], {%r142, %r137};

$L__BB0_28:
not.b32 %r118, %r137;
add.s32 %r136, %r151, %r118;
and.b32 %r119, %r153, 65535;
cvt.rn.f32.u32 %f10, %r119;
shr.u32 %r120, %r153, 16;
cvt.rn.f32.u32 %f9, %r120;

$L__BB0_29:
tex.2d.v4.u32.f32 {%r121, %r122, %r123, %r124}, [nodetex, {%f10, %f9}];
shr.u32 %r125, %r121, 24;
and.b32 %r126, %r122, 3840;
or.b32 %r127, %r126, %r125;
and.b32 %r128, %r122, 255;
shr.u32 %r129, %r122, 4;
and.b32 %r130, %r129, 3840;
or.b32 %r131, %r130, %r128;
shl.b32 %r132, %r131, 16;
or.b32 %r138, %r127, %r132;
add.s32 %r51, %r135, 1;
add.s64 %rd39, %rd39, 8;
setp.lt.s32 %p24, %r135, %r2;
mov.u32 %r135, %r51;
@%p24 bra $L__BB0_3;

$L__BB0_30:
ret;

}

.visible .entry _Z17mummergpuRCKernelP10MatchCoordPcPKiS3_ii(
.param .u64 _Z17mummergpuRCKernelP10MatchCoordPcPKiS3_ii_param_0,
.param .u64 _Z17mummergpuRCKernelP10MatchCoordPcPKiS3_ii_param_1,
.param .u64 _Z17mummergpuRCKernelP10MatchCoordPcPKiS3_ii_param_2,
.param .u64 _Z17mummergpuRCKernelP10MatchCoordPcPKiS3_ii_param_3,
.param .u32 _Z17mummergpuRCKernelP10MatchCoordPcPKiS3_ii_param_4,
.param .u32 _Z17mummergpuRCKernelP10MatchCoordPcPKiS3_ii_param_5
)
{



ret;

}

.visible .entry _Z11printKernelP9MatchInfoiP9AlignmentPcPKiS5_iiiii(
.param .u64 _Z11printKernelP9MatchInfoiP9AlignmentPcPKiS5_iiiii_param_0,
.param .u32 _Z11printKernelP9MatchInfoiP9AlignmentPcPKiS5_iiiii_param_1,
.param .u64 _Z11printKernelP9MatchInfoiP9AlignmentPcPKiS5_iiiii_param_2,
.param .u64 _Z11printKernelP9MatchInfoiP9AlignmentPcPKiS5_iiiii_param_3,
.param .u64 _Z11printKernelP9MatchInfoiP9AlignmentPcPKiS5_iiiii_param_4,
.param .u64 _Z11printKernelP9MatchInfoiP9AlignmentPcPKiS5_iiiii_param_5,
.param .u32 _Z11printKernelP9MatchInfoiP9AlignmentPcPKiS5_iiiii_param_6,
.param .u32 _Z11printKernelP9MatchInfoiP9AlignmentPcPKiS5_iiiii_param_7,
.param .u32 _Z11printKernelP9MatchInfoiP9AlignmentPcPKiS5_iiiii_param_8,
.param .u32 _Z11printKernelP9MatchInfoiP9AlignmentPcPKiS5_iiiii_param_9,
.param .u32 _Z11printKernelP9MatchInfoiP9AlignmentPcPKiS5_iiiii_param_10
)
{
.reg .pred %p<46>;
.reg .b16 %rs<106>;
.reg .f32 %f<21>;
.reg .b32 %r<251>;
.reg .b64 %rd<26>;


ld.param.u64 %rd8, [_Z11printKernelP9MatchInfoiP9AlignmentPcPKiS5_iiiii_param_0];
ld.param.u32 %r78, [_Z11printKernelP9MatchInfoiP9AlignmentPcPKiS5_iiiii_param_1];
ld.param.u64 %rd9, [_Z11printKernelP9MatchInfoiP9AlignmentPcPKiS5_iiiii_param_2];
ld.param.u64 %rd11, [_Z11printKernelP9MatchInfoiP9AlignmentPcPKiS5_iiiii_param_3];
ld.param.u64 %rd10, [_Z11printKernelP9MatchInfoiP9AlignmentPcPKiS5_iiiii_param_4];
ld.param.u32 %r73, [_Z11printKernelP9MatchInfoiP9AlignmentPcPKiS5_iiiii_param_6];
ld.param.u32 %r74, [_Z11printKernelP9MatchInfoiP9AlignmentPcPKiS5_iiiii_param_7];
ld.param.u32 %r75, [_Z11printKernelP9MatchInfoiP9AlignmentPcPKiS5_iiiii_param_8];
ld.param.u32 %r76, [_Z11printKernelP9MatchInfoiP9AlignmentPcPKiS5_iiiii_param_9];
ld.param.u32 %r77, [_Z11printKernelP9MatchInfoiP9AlignmentPcPKiS5_iiiii_param_10];
cvta.to.global.u64 %rd1, %rd11;
mov.u32 %r79, %ctaid.x;
and.b32 %r80, %r79, 16777215;
mov.u32 %r81, %ntid.x;
and.b32 %r82, %r81, 16777215;
mov.u32 %r83, %tid.x;
mad.lo.s32 %r1, %r82, %r80, %r83;
setp.ge.s32 %p1, %r1, %r78;
@%p1 bra $L__BB2_46;

cvta.to.global.u64 %rd12, %rd10;
cvta.to.global.u64 %rd13, %rd8;
mul.wide.s32 %rd14, %r1, 20;
add.s64 %rd15, %rd13, %rd14;
add.s64 %rd2, %rd15, 4;
ld.global.u32 %r84, [%rd15+4];
mul.wide.u32 %rd16, %r84, 4;
add.s64 %rd17, %rd12, %rd16;
ld.global.s32 %rd3, [%rd17];
ld.global.u16 %rd18, [%rd15+18];
add.s64 %rd19, %rd18, %rd3;
add.s64 %rd20, %rd1, %rd19;
ld.global.u32 %r2, [%rd15+8];
and.b32 %r85, %r2, 65535;
cvt.rn.f32.u32 %f20, %r85;
shr.u32 %r86, %r2, 16;
cvt.rn.f32.u32 %f19, %r86;
tex.2d.v4.u32.f32 {%r236, %r4, %r5, %r6}, [nodetex, {%f20, %f19}];
ld.global.u8 %rs1, [%rd20];
and.b32 %r87, %r6, 16777215;
setp.le.s32 %p2, %r87, %r77;
mov.u32 %r237, %r2;
mov.u32 %r247, %r2;
@%p2 bra $L__BB2_5;

mov.u32 %r237, %r2;

$L__BB2_3:
mov.u32 %r247, %r237;
bfe.u32 %r88, %r236, 16, 4;
and.b32 %r89, %r236, 255;
bfi.b32 %r90, %r88, %r89, 8, 4;
bfe.u32 %r91, %r236, 8, 8;
shr.u32 %r92, %r236, 12;
and.b32 %r93, %r92, 3840;
or.b32 %r94, %r93, %r91;
prmt.b32 %r237, %r94, %r90, 4180;
cvt.rn.f32.u32 %f11, %r90;
cvt.rn.f32.u32 %f12, %r94;
tex.2d.v4.u32.f32 {%r236, %r95, %r96, %r97}, [nodetex, {%f11, %f12}];
and.b32 %r98, %r97, 16777215;
setp.gt.s32 %p3, %r98, %r77;
@%p3 bra $L__BB2_3;

and.b32 %r99, %r247, 65535;
cvt.rn.f32.u32 %f20, %r99;
shr.u32 %r100, %r247, 16;
cvt.rn.f32.u32 %f19, %r100;

$L__BB2_5:
tex.2d.v4.u32.f32 {%r102, %r103, %r104, %r105}, [nodetex, {%f20, %f19}];
and.b32 %r106, %r105, 16777215;
add.s32 %r248, %r106, -1;
ld.global.u32 %r250, [%rd2+-4];
setp.ne.s32 %p4, %r247, %r2;
mov.u32 %r249, 0;
@%p4 bra $L__BB2_8;

ld.global.u16 %rs2, [%rd2+12];
setp.eq.s16 %p5, %rs2, 0;
mov.u32 %r249, 1;
@%p5 bra $L__BB2_8;

and.b32 %r109, %r237, 65535;
cvt.rn.f32.u32 %f13, %r109;
shr.u32 %r110, %r237, 16;
cvt.rn.f32.u32 %f14, %r110;
tex.2d.v4.u32.f32 {%r111, %r112, %r113, %r114}, [nodetex, {%f13, %f14}];
and.b32 %r115, %r114, 16777215;
cvt.u32.u16 %r116, %rs2;
add.s32 %r117, %r116, %r115;
add.s32 %r248, %r117, -1;

$L__BB2_8:
setp.eq.s32 %p6, %r247, %r237;
@%p6 bra $L__BB2_46;

cvta.to.global.u64 %rd7, %rd9;
mov.u16 %rs104, 65;
mov.u16 %rs105, 0;
setp.eq.s32 %p11, %r76, -1;
setp.eq.s32 %p13, %r75, -1;
bra.uni $L__BB2_10;

$L__BB2_41:
and.b16 %rs85, %rs97, 255;
and.b16 %rs86, %rs104, 255;
setp.ne.s16 %p42, %rs86, %rs85;
mov.u32 %r214, 1;
mov.u16 %rs105, 0;
mov.u16 %rs104, 65;
mov.u32 %r249, %r214;
@%p42 bra $L__BB2_45;

and.b32 %r216, %r247, 65535;
cvt.rn.f32.u32 %f15, %r216;
shr.u32 %r217, %r247, 16;
cvt.rn.f32.u32 %f16, %r217;
tex.2d.v4.u32.f32 {%r63, %r64, %r65, %r66}, [nodetex, {%f15, %f16}];
and.b32 %r218, %r66, 16777215;
add.s32 %r248, %r218, -1;
setp.ne.s32 %p43, %r247, %r2;
mov.u32 %r249, 0;
@%p43 bra $L__BB2_45;

ld.global.u16 %rs18, [%rd2+12];
setp.eq.s16 %p44, %rs18, 0;
mov.u32 %r247, %r2;
mov.u32 %r249, %r214;
@%p44 bra $L__BB2_45;

bfe.u32 %r221, %r63, 16, 4;
and.b32 %r222, %r63, 255;
bfi.b32 %r223, %r221, %r222, 8, 4;
bfe.u32 %r224, %r63, 8, 8;
shr.u32 %r225, %r63, 12;
and.b32 %r226, %r225, 3840;
or.b32 %r227, %r226, %r224;
cvt.rn.f32.u32 %f17, %r223;
cvt.rn.f32.u32 %f18, %r227;
tex.2d.v4.u32.f32 {%r228, %r229, %r230, %r231}, [nodetex, {%f17, %f18}];
and.b32 %r232, %r231, 16777215;
cvt.u32.u16 %r233, %rs18;
add.s32 %r234, %r233, %r232;
add.s32 %r248, %r234, -1;
mov.u32 %r247, %r2;
mov.u32 %r249, %r214;
bra.uni $L__BB2_45;

$L__BB2_10:
mov.u32 %r22, %r247;
mov.u16 %rs98, %rs104;
mov.u16 %rs3, %rs105;
and.b32 %r118, %r22, 65535;
cvt.rn.f32.u32 %f7, %r118;
shr.u32 %r119, %r22, 16;
cvt.rn.f32.u32 %f8, %r119;
tex.2d.v4.u32.f32 {%r23, %r24, %r25, %r26}, [childrentex, {%f7, %f8}];
shr.u32 %r120, %r26, 24;
cvt.u16.u32 %rs5, %r120;
or.b16 %rs23, %rs3, %rs5;
and.b16 %rs24, %rs23, 255;
setp.eq.s16 %p7, %rs24, 0;
@%p7 bra $L__BB2_21;

setp.eq.s16 %p8, %rs5, 0;
setp.eq.s16 %p9, %rs1, %rs5;
or.pred %p10, %p9, %p8;
@%p10 bra $L__BB2_15;

and.b32 %r29, %r23, 16777215;
add.s32 %r121, %r29, -1;
add.s32 %r30, %r121, %r73;
add.s32 %r31, %r30, %r248;
setp.ne.s32 %p12, %r121, 0;
or.pred %p14, %p13, %p12;
setp.ne.s32 %p15, %r31, %r74;
or.pred %p16, %p11, %p15;
and.pred %p17, %p14, %p16;
not.pred %p18, %p17;
@%p18 bra $L__BB2_15;

setp.gt.u32 %p19, %r29, 1;
setp.lt.s32 %p20, %r31, %r75;
and.pred %p21, %p19, %p20;
@%p21 bra $L__BB2_15;

mul.wide.s32 %rd21, %r250, 8;
add.s64 %rd22, %rd7, %rd21;
st.global.u32 [%rd22], %r30;
st.global.u16 [%rd22+4], %r248;
add.s32 %r250, %r250, 1;

$L__BB2_15:
tex.2d.v4.u32.f32 {%r122, %r123, %r124, %r125}, [nodetex, {%f7, %f8}];
and.b32 %r126, %r122, 255;
bfe.u32 %r127, %r122, 16, 4;
bfi.b32 %r128, %r127, %r126, 8, 4;
bfe.u32 %r129, %r122, 8, 8;
shr.u32 %r130, %r122, 12;
and.b32 %r131, %r130, 3840;
or.b32 %r132, %r131, %r129;
prmt.b32 %r247, %r132, %r128, 4180;
cvt.rn.f32.u32 %f9, %r128;
cvt.rn.f32.u32 %f10, %r132;
tex.2d.v4.u32.f32 {%r35, %r36, %r37, %r38}, [childrentex, {%f9, %f10}];
and.b32 %r133, %r35, 255;
bfe.u32 %r134, %r35, 16, 4;
bfi.b32 %r135, %r134, %r133, 8, 4;
bfe.u32 %r136, %r35, 8, 8;
shr.u32 %r137, %r35, 12;
and.b32 %r138, %r137, 3840;
or.b32 %r139, %r138, %r136;
prmt.b32 %r140, %r139, %r135, 4180;
setp.eq.s32 %p22, %r140, %r22;
mov.u16 %rs105, 0;
mov.u16 %rs104, 67;
@%p22 bra $L__BB2_19;

shr.u32 %r141, %r36, 4;
and.b32 %r142, %r141, 3840;
and.b32 %r143, %r36, 255;
or.b32 %r144, %r142, %r143;
shl.b32 %r145, %r144, 16;
and.b32 %r146, %r36, 3840;
shr.u32 %r147, %r35, 24;
or.b32 %r148, %r146, %r147;
or.b32 %r149, %r148, %r145;
setp.eq.s32 %p23, %r149, %r22;
mov.u16 %rs104, 71;
@%p23 bra $L__BB2_19;

bfe.u32 %r150, %r36, 16, 8;
and.b32 %r151, %r37, 15;
bfi.b32 %r152, %r151, %r150, 8, 4;
shr.u32 %r153, %r36, 24;
shl.b32 %r154, %r37, 4;
and.b32 %r155, %r154, 3840;
or.b32 %r156, %r155, %r153;
prmt.b32 %r157, %r156, %r152, 4180;
setp.eq.s32 %p24, %r157, %r22;
mov.u16 %rs104, 84;
@%p24 bra $L__BB2_19;

and.b32 %r158, %r37, 16711680;
bfe.u32 %r159, %r37, 8, 8;
or.b32 %r160, %r159, %r158;
shr.u32 %r161, %r37, 16;
and.b32 %r162, %r161, 3840;
or.b32 %r163, %r160, %r162;
shr.u32 %r164, %r37, 4;
and.b32 %r165, %r164, 251658240;
or.b32 %r166, %r163, %r165;
setp.eq.s32 %p25, %r166, %r22;
selp.b16 %rs104, 36, %rs98, %p25;
setp.ne.s32 %p26, %r166, %r22;
selp.u16 %rs105, 1, 0, %p26;

$L__BB2_19:
add.s32 %r167, %r249, -1;
setp.eq.s32 %p27, %r249, 0;
selp.b32 %r249, 0, %r167, %p27;
setp.ne.s32 %p28, %r249, 0;
@%p28 bra $L__BB2_45;

tex.2d.v4.u32.f32 {%r169, %r170, %r171, %r172}, [nodetex, {%f9, %f10}];
and.b32 %r173, %r172, 16777215;
add.s32 %r248, %r173, -1;
mov.u32 %r249, 0;
bra.uni $L__BB2_45;

$L__BB2_21:
setp.ne.s32 %p29, %r249, 0;
mov.u16 %rs97, 0;
@%p29 bra $L__BB2_23;

ld.global.u16 %r174, [%rd2+14];
add.s32 %r175, %r248, %r174;
add.s32 %r176, %r175, 1;
cvt.s64.s32 %rd23, %r176;
add.s64 %rd24, %rd23, %rd3;
add.s64 %rd25, %rd1, %rd24;
ld.global.u8 %rs97, [%rd25];

$L__BB2_23:
and.b16 %rs33, %rs98, 255;
setp.ne.s16 %p30, %rs33, 65;
@%p30 bra $L__BB2_26;
bra.uni $L__BB2_24;

$L__BB2_26:
and.b16 %rs42, %rs98, 255;
setp.ne.s16 %p32, %rs42, 67;
@%p32 bra $L__BB2_29;
bra.uni $L__BB2_27;

$L__BB2_29:
and.b16 %rs51, %rs98, 255;
setp.ne.s16 %p34, %rs51, 71;
@%p34 bra $L__BB2_32;
bra.uni $L__BB2_30;

$L__BB2_32:
and.b16 %rs60, %rs98, 255;
setp.ne.s16 %p36, %rs60, 84;
@%p36 bra $L__BB2_35;
bra.uni $L__BB2_33;

$L__BB2_35:
and.b16 %rs70, %rs98, 255;
setp.ne.s16 %p38, %rs70, 36;
mov.u16 %rs105, 1;
mov.u32 %r247, %r22;
mov.u16 %rs104, %rs98;
@%p38 bra $L__BB2_38;

shr.u32 %r58, %r26, 8;
shr.u32 %r59, %r26, 16;
cvt.u16.u32 %rs73, %r26;
cvt.u16.u32 %rs74, %r58;
or.b16 %rs75, %rs74, %rs73;
cvt.u16.u32 %rs76, %r59;
or.b16 %rs77, %rs75, %rs76;
and.b16 %rs78, %rs77, 255;
setp.eq.s16 %p39, %rs78, 0;
mov.u16 %rs104, 36;
mov.u32 %r247, %r22;
@%p39 bra $L__BB2_38;

and.b32 %r207, %r26, 255;
and.b32 %r208, %r59, 15;
bfi.b32 %r209, %r208, %r207, 8, 4;
shl.b32 %r210, %r59, 4;
and.b32 %r211, %r210, 3840;
and.b32 %r212, %r58, 255;
or.b32 %r213, %r211, %r212;
prmt.b32 %r247, %r213, %r209, 4180;
mov.u16 %rs105, %rs3;
bra.uni $L__BB2_38;

$L__BB2_24:
shr.u32 %r44, %r23, 8;
shr.u32 %r45, %r23, 16;
cvt.u16.u32 %rs35, %r23;
cvt.u16.u32 %rs36, %r44;
or.b16 %rs37, %rs36, %rs35;
cvt.u16.u32 %rs38, %r45;
or.b16 %rs39, %rs37, %rs38;
and.b16 %rs40, %rs39, 255;
setp.eq.s16 %p31, %rs40, 0;
mov.u16 %rs98, 67;
@%p31 bra $L__BB2_26;

and.b32 %r177, %r23, 255;
and.b32 %r178, %r45, 15;
bfi.b32 %r179, %r178, %r177, 8, 4;
shl.b32 %r180, %r45, 4;
and.b32 %r181, %r180, 3840;
and.b32 %r182, %r44, 255;
or.b32 %r183, %r181, %r182;
prmt.b32 %r247, %r183, %r179, 4180;
mov.u16 %rs104, 65;
mov.u16 %rs105, %rs3;
bra.uni $L__BB2_38;

$L__BB2_27:
shr.u32 %r48, %r23, 24;
shr.u32 %r49, %r24, 8;
cvt.u16.u32 %rs44, %r24;
cvt.u16.u32 %rs45, %r48;
or.b16 %rs46, %rs45, %rs44;
cvt.u16.u32 %rs47, %r49;
or.b16 %rs48, %rs46, %rs47;
and.b16 %rs49, %rs48, 255;
setp.eq.s16 %p33, %rs49, 0;
mov.u16 %rs98, 71;
@%p33 bra $L__BB2_29;

shl.b32 %r184, %r49, 8;
and.b32 %r185, %r184, 3840;
or.b32 %r186, %r185, %r48;
shl.b32 %r187, %r49, 4;
and.b32 %r188, %r187, 3840;
and.b32 %r189, %r24, 255;
or.b32 %r190, %r188, %r189;
shl.b32 %r191, %r190, 16;
or.b32 %r247, %r186, %r191;
mov.u16 %rs104, 67;
mov.u16 %rs105, %rs3;
bra.uni $L__BB2_38;

$L__BB2_30:
shr.u32 %r52, %r24, 16;
shr.u32 %r53, %r24, 24;
cvt.u16.u32 %rs53, %r25;
cvt.u16.u32 %rs54, %r52;
or.b16 %rs55, %rs54, %rs53;
cvt.u16.u32 %rs56, %r53;
or.b16 %rs57, %rs55, %rs56;
and.b16 %rs58, %rs57, 255;
setp.eq.s16 %p35, %rs58, 0;
mov.u16 %rs98, 84;
@%p35 bra $L__BB2_32;

and.b32 %r192, %r52, 255;
and.b32 %r193, %r25, 15;
bfi.b32 %r194, %r193, %r192, 8, 4;
shl.b32 %r195, %r25, 4;
and.b32 %r196, %r195, 3840;
or.b32 %r197, %r196, %r53;
prmt.b32 %r247, %r197, %r194, 4180;
mov.u16 %rs104, 71;
mov.u16 %rs105, %rs3;
bra.uni $L__BB2_38;

$L__BB2_33:
shr.u32 %r55, %r25, 8;
shr.u32 %r198, %r25, 16;
shr.u32 %r56, %r25, 24;
cvt.u16.u32 %rs62, %r55;
cvt.u16.u32 %rs63, %r198;
or.b16 %rs64, %rs63, %rs62;
cvt.u16.u32 %rs65, %r56;
or.b16 %rs66, %rs64, %rs65;
and.b16 %rs67, %rs66, 255;
setp.eq.s16 %p37, %rs67, 0;
mov.u16 %rs98, 36;
@%p37 bra $L__BB2_35;

and.b32 %r199, %r55, 255;
shl.b32 %r200, %r56, 8;
and.b32 %r201, %r200, 3840;
shl.b32 %r202, %r56, 20;
and.b32 %r203, %r202, 251658240;
and.b32 %r204, %r25, 16711680;
or.b32 %r205, %r199, %r204;
or.b32 %r206, %r205, %r201;
or.b32 %r247, %r206, %r203;
mov.u16 %rs104, 84;
mov.u16 %rs105, %rs3;

$L__BB2_38:
and.b16 %rs80, %rs105, 255;
setp.ne.s16 %p40, %rs80, 0;
@%p40 bra $L__BB2_45;

setp.eq.s32 %p41, %r249, 0;
@%p41 bra $L__BB2_41;

add.s32 %r249, %r249, 1;
mov.u16 %rs105, 0;
mov.u16 %rs104, 65;

$L__BB2_45:
setp.ne.s32 %p45, %r247, %r237;
@%p45 bra $L__BB2_10;

$L__BB2_46:
ret;

}



// ===== COMPILED SASS (sm_100) =====

	.target	sm_100

	.elftype	@"ET_EXEC"


//--------------------- .note.nv.tkinfo           --------------------------
	.section	.note.nv.tkinfo,"",@"SHT_NOTE"
	.sectionflags	@"SHF_NOTE_NV_TKINFO"
	.tkinfo
        /*0018*/ 	.word	0x00000002
        /*0030*/ 	.string	""
        /*0030*/ 	.string	"ptxas"
        /*0030*/ 	.string	"Cuda compilation tools, release 13.0, V13.0.88"
        /*0030*/ 	.string	"Build cuda_13.0.r13.0/compiler.36424714_0"
        /*0030*/ 	.string	"-arch sm_100 "



//--------------------- .note.nv.cuinfo           --------------------------
	.section	.note.nv.cuinfo,"",@"SHT_NOTE"
	.sectionflags	@"SHF_NOTE_NV_CUINFO"
        /*0018*/ 	.short	0x0002
        /*001a*/ 	.short	0x0034
        /*001c*/ 	.short	0x0082
	.zero		2


//--------------------- .nv.info                  --------------------------
	.section	.nv.info,"",@"SHT_CUDA_INFO"
	.align	4


	//----- nvinfo : EIATTR_REGCOUNT
	.align		4
        /*0000*/ 	.byte	0x04, 0x2f
        /*0002*/ 	.short	(.L_1 - .L_0)
	.align		4
.L_0:
        /*0004*/ 	.word	index@(_Z15mummergpuKernelPvPcS0_PKiS2_ii)
        /*0008*/ 	.word	0x0000001b


	//----- nvinfo : EIATTR_FRAME_SIZE
	.align		4
.L_1:
        /*000c*/ 	.byte	0x04, 0x11
        /*000e*/ 	.short	(.L_3 - .L_2)
	.align		4
.L_2:
        /*0010*/ 	.word	index@(_Z15mummergpuKernelPvPcS0_PKiS2_ii)
        /*0014*/ 	.word	0x00000000


	//----- nvinfo : EIATTR_REGCOUNT
	.align		4
.L_3:
        /*0018*/ 	.byte	0x04, 0x2f
        /*001a*/ 	.short	(.L_5 - .L_4)
	.align		4
.L_4:
        /*001c*/ 	.word	index@(_Z17mummergpuRCKernelP10MatchCoordPcPKiS3_ii)
        /*0020*/ 	.word	0x00000004


	//----- nvinfo : EIATTR_FRAME_SIZE
	.align		4
.L_5:
        /*0024*/ 	.byte	0x04, 0x11
        /*0026*/ 	.short	(.L_7 - .L_6)
	.align		4
.L_6:
        /*0028*/ 	.word	index@(_Z17mummergpuRCKernelP10MatchCoordPcPKiS3_ii)
        /*002c*/ 	.word	0x00000000


	//----- nvinfo : EIATTR_REGCOUNT
	.align		4
.L_7:
        /*0030*/ 	.byte	0x04, 0x2f
        /*0032*/ 	.short	(.L_9 - .L_8)
	.align		4
.L_8:
        /*0034*/ 	.word	index@(_Z11printKernelP9MatchInfoiP9AlignmentPcPKiS5_iiiii)
        /*0038*/ 	.word	0x0000001d


	//----- nvinfo : EIATTR_FRAME_SIZE
	.align		4
.L_9:
        /*003c*/ 	.byte	0x04, 0x11
        /*003e*/ 	.short	(.L_11 - .L_10)
	.align		4
.L_10:
        /*0040*/ 	.word	index@(_Z11printKernelP9MatchInfoiP9AlignmentPcPKiS5_iiiii)
        /*0044*/ 	.word	0x00000000


	//----- nvinfo : EIATTR_MIN_STACK_SIZE
	.align		4
.L_11:
        /*0048*/ 	.byte	0x04, 0x12
        /*004a*/ 	.short	(.L_13 - .L_12)
	.align		4
.L_12:
        /*004c*/ 	.word	index@(_Z11printKernelP9MatchInfoiP9AlignmentPcPKiS5_iiiii)
        /*0050*/ 	.word	0x00000000


	//----- nvinfo : EIATTR_MIN_STACK_SIZE
	.align		4
.L_13:
        /*0054*/ 	.byte	0x04, 0x12
        /*0056*/ 	.short	(.L_15 - .L_14)
	.align		4
.L_14:
        /*0058*/ 	.word	index@(_Z17mummergpuRCKernelP10MatchCoordPcPKiS3_ii)
        /*005c*/ 	.word	0x00000000


	//----- nvinfo : EIATTR_MIN_STACK_SIZE
	.align		4
.L_15:
        /*0060*/ 	.byte	0x04, 0x12
        /*0062*/ 	.short	(.L_17 - .L_16)
	.align		4
.L_16:
        /*0064*/ 	.word	index@(_Z15mummergpuKernelPvPcS0_PKiS2_ii)
        /*0068*/ 	.word	0x00000000
.L_17:


//--------------------- .nv.compat                --------------------------
	.section	.nv.compat,"",@"SHT_CUDA_COMPAT_INFO"
	.align	4
        /*0000*/ 	.byte	0x02, 0x09, 0x00, 0x00, 0x02, 0x02, 0x02, 0x00, 0x02, 0x05, 0x05, 0x00, 0x03, 0x07, 0x01, 0x01
        /*0010*/ 	.byte	0x02, 0x03, 0x00, 0x00, 0x02, 0x06, 0x01, 0x00, 0x04, 0x0b, 0x08, 0x00, 0x09, 0x00, 0x00, 0x00
        /*0020*/ 	.byte	0x00, 0x00, 0x00, 0x00


//--------------------- .nv.info._Z11printKernelP9MatchInfoiP9AlignmentPcPKiS5_iiiii --------------------------
	.section	.nv.info._Z11printKernelP9MatchInfoiP9AlignmentPcPKiS5_iiiii,"",@"SHT_CUDA_INFO"
	.sectionflags	@""
	.align	4


	//----- nvinfo : EIATTR_CUDA_API_VERSION
	.align		4
        /*0000*/ 	.byte	0x04, 0x37
        /*0002*/ 	.short	(.L_19 - .L_18)
.L_18:
        /*0004*/ 	.word	0x00000082


	//----- nvinfo : EIATTR_KPARAM_INFO
	.align		4
.L_19:
        /*0008*/ 	.byte	0x04, 0x17
        /*000a*/ 	.short	(.L_21 - .L_20)
.L_20:
        /*000c*/ 	.word	0x00000000
        /*0010*/ 	.short	0x000a
        /*0012*/ 	.short	0x0040
        /*0014*/ 	.byte	0x00, 0xf0, 0x11, 0x00


	//----- nvinfo : EIATTR_KPARAM_INFO
	.align		4
.L_21:
        /*0018*/ 	.byte	0x04, 0x17
        /*001a*/ 	.short	(.L_23 - .L_22)
.L_22:
        /*001c*/ 	.word	0x00000000
        /*0020*/ 	.short	0x0009
        /*0022*/ 	.short	0x003c
        /*0024*/ 	.byte	0x00, 0xf0, 0x11, 0x00


	//----- nvinfo : EIATTR_KPARAM_INFO
	.align		4
.L_23:
        /*0028*/ 	.byte	0x04, 0x17
        /*002a*/ 	.short	(.L_25 - .L_24)
.L_24:
        /*002c*/ 	.word	0x00000000
        /*0030*/ 	.short	0x0008
        /*0032*/ 	.short	0x0038
        /*0034*/ 	.byte	0x00, 0xf0, 0x11, 0x00


	//----- nvinfo : EIATTR_KPARAM_INFO
	.align		4
.L_25:
        /*0038*/ 	.byte	0x04, 0x17
        /*003a*/ 	.short	(.L_27 - .L_26)
.L_26:
        /*003c*/ 	.word	0x00000000
        /*0040*/ 	.short	0x0007
        /*0042*/ 	.short	0x0034
        /*0044*/ 	.byte	0x00, 0xf0, 0x11, 0x00


	//----- nvinfo : EIATTR_KPARAM_INFO
	.align		4
.L_27:
        /*0048*/ 	.byte	0x04, 0x17
        /*004a*/ 	.short	(.L_29 - .L_28)
.L_28:
        /*004c*/ 	.word	0x00000000
        /*0050*/ 	.short	0x0006
        /*0052*/ 	.short	0x0030
        /*0054*/ 	.byte	0x00, 0xf0, 0x11, 0x00


	//----- nvinfo : EIATTR_KPARAM_INFO
	.align		4
.L_29:
        /*0058*/ 	.byte	0x04, 0x17
        /*005a*/ 	.short	(.L_31 - .L_30)
.L_30:
        /*005c*/ 	.word	0x00000000
        /*0060*/ 	.short	0x0005
        /*0062*/ 	.short	0x0028
        /*0064*/ 	.byte	0x00, 0xf0, 0x21, 0x00


	//----- nvinfo : EIATTR_KPARAM_INFO
	.align		4
.L_31:
        /*0068*/ 	.byte	0x04, 0x17
        /*006a*/ 	.short	(.L_33 - .L_32)
.L_32:
        /*006c*/ 	.word	0x00000000
        /*0070*/ 	.short	0x0004
        /*0072*/ 	.short	0x0020
        /*0074*/ 	.byte	0x00, 0xf0, 0x21, 0x00


	//----- nvinfo : EIATTR_KPARAM_INFO
	.align		4
.L_33:
        /*0078*/ 	.byte	0x04, 0x17
        /*007a*/ 	.short	(.L_35 - .L_34)
.L_34:
        /*007c*/ 	.word	0x00000000
        /*0080*/ 	.short	0x0003
        /*0082*/ 	.short	0x0018
        /*0084*/ 	.byte	0x00, 0xf0, 0x21, 0x00


	//----- nvinfo : EIATTR_KPARAM_INFO
	.align		4
.L_35:
        /*0088*/ 	.byte	0x04, 0x17
        /*008a*/ 	.short	(.L_37 - .L_36)
.L_36:
        /*008c*/ 	.word	0x00000000
        /*0090*/ 	.short	0x0002
        /*0092*/ 	.short	0x0010
        /*0094*/ 	.byte	0x00, 0xf0, 0x21, 0x00


	//----- nvinfo : EIATTR_KPARAM_INFO
	.align		4
.L_37:
        /*0098*/ 	.byte	0x04, 0x17
        /*009a*/ 	.short	(.L_39 - .L_38)
.L_38:
        /*009c*/ 	.word	0x00000000
        /*00a0*/ 	.short	0x0001
        /*00a2*/ 	.short	0x0008
        /*00a4*/ 	.byte	0x00, 0xf0, 0x11, 0x00


	//----- nvinfo : EIATTR_KPARAM_INFO
	.align		4
.L_39:
        /*00a8*/ 	.byte	0x04, 0x17
        /*00aa*/ 	.short	(.L_41 - .L_40)
.L_40:
        /*00ac*/ 	.word	0x00000000
        /*00b0*/ 	.short	0x0000
        /*00b2*/ 	.short	0x0000
        /*00b4*/ 	.byte	0x00, 0xf0, 0x21, 0x00


	//----- nvinfo : EIATTR_SPARSE_MMA_MASK
	.align		4
.L_41:
        /*00b8*/ 	.byte	0x03, 0x50
        /*00ba*/ 	.short	0x0000


	//----- nvinfo : EIATTR_MAXREG_COUNT
	.align		4
        /*00bc*/ 	.byte	0x03, 0x1b
        /*00be*/ 	.short	0x00ff


	//----- nvinfo : EIATTR_MERCURY_ISA_VERSION
	.align		4
        /*00c0*/ 	.byte	0x03, 0x5f
        /*00c2*/ 	.short	0x0101


	//----- nvinfo : EIATTR_VRC_CTA_INIT_COUNT
	.align		4
        /*00c4*/ 	.byte	0x02, 0x4a
	.zero		1
	.zero		1


	//----- nvinfo : EIATTR_EXIT_INSTR_OFFSETS
	.align		4
        /*00c8*/ 	.byte	0x04, 0x1c
        /*00ca*/ 	.short	(.L_43 - .L_42)


	//   ....[0]....
.L_42:
        /*00cc*/ 	.word	0x00000090


	//   ....[1]....
        /*00d0*/ 	.word	0x00000570


	//   ....[2]....
        /*00d4*/ 	.word	0x00001710


	//----- nvinfo : EIATTR_CRS_STACK_SIZE
	.align		4
.L_43:
        /*00d8*/ 	.byte	0x04, 0x1e
        /*00da*/ 	.short	(.L_45 - .L_44)
.L_44:
        /*00dc*/ 	.word	0x00000000


	//----- nvinfo : EIATTR_CBANK_PARAM_SIZE
	.align		4
.L_45:
        /*00e0*/ 	.byte	0x03, 0x19
        /*00e2*/ 	.short	0x0044


	//----- nvinfo : EIATTR_PARAM_CBANK
	.align		4
        /*00e4*/ 	.byte	0x04, 0x0a
        /*00e6*/ 	.short	(.L_47 - .L_46)
	.align		4
.L_46:
        /*00e8*/ 	.word	index@(.nv.constant0._Z11printKernelP9MatchInfoiP9AlignmentPcPKiS5_iiiii)
        /*00ec*/ 	.short	0x0380
        /*00ee*/ 	.short	0x0044


	//----- nvinfo : EIATTR_SW_WAR
	.align		4
.L_47:
        /*00f0*/ 	.byte	0x04, 0x36
        /*00f2*/ 	.short	(.L_49 - .L_48)
.L_48:
        /*00f4*/ 	.word	0x00000008


	//----- nvinfo : EIATTR_BINDLESS_TEXTURE_BANK
	.align		4
.L_49:
        /*00f8*/ 	.byte	0x02, 0x15
	.zero		1
	.zero		1


	//----- nvinfo : EIATTR_BINDLESS_SURFACE_BANK
	.align		4
        /*00fc*/ 	.byte	0x02, 0x16
	.zero		1
	.zero		1


//--------------------- .nv.info._Z17mummergpuRCKernelP10MatchCoordPcPKiS3_ii --------------------------
	.section	.nv.info._Z17mummergpuRCKernelP10MatchCoordPcPKiS3_ii,"",@"SHT_CUDA_INFO"
	.sectionflags	@""
	.align	4


	//----- nvinfo : EIATTR_CUDA_API_VERSION
	.align		4
        /*0000*/ 	.byte	0x04, 0x37
        /*0002*/ 	.short	(.L_51 - .L_50)
.L_50:
        /*0004*/ 	.word	0x00000082


	//----- nvinfo : EIATTR_KPARAM_INFO
	.align		4
.L_51:
        /*0008*/ 	.byte	0x04, 0x17
        /*000a*/ 	.short	(.L_53 - .L_52)
.L_52:
        /*000c*/ 	.word	0x00000000
        /*0010*/ 	.short	0x0005
        /*0012*/ 	.short	0x0024
        /*0014*/ 	.byte	0x00, 0xf0, 0x11, 0x00


	//----- nvinfo : EIATTR_KPARAM_INFO
	.align		4
.L_53:
        /*0018*/ 	.byte	0x04, 0x17
        /*001a*/ 	.short	(.L_55 - .L_54)
.L_54:
        /*001c*/ 	.word	0x00000000
        /*0020*/ 	.short	0x0004
        /*0022*/ 	.short	0x0020
        /*0024*/ 	.byte	0x00, 0xf0, 0x11, 0x00


	//----- nvinfo : EIATTR_KPARAM_INFO
	.align		4
.L_55:
        /*0028*/ 	.byte	0x04, 0x17
        /*002a*/ 	.short	(.L_57 - .L_56)
.L_56:
        /*002c*/ 	.word	0x00000000
        /*0030*/ 	.short	0x0003
        /*0032*/ 	.short	0x0018
        /*0034*/ 	.byte	0x00, 0xf0, 0x21, 0x00


	//----- nvinfo : EIATTR_KPARAM_INFO
	.align		4
.L_57:
        /*0038*/ 	.byte	0x04, 0x17
        /*003a*/ 	.short	(.L_59 - .L_58)
.L_58:
        /*003c*/ 	.word	0x00000000
        /*0040*/ 	.short	0x0002
        /*0042*/ 	.short	0x0010
        /*0044*/ 	.byte	0x00, 0xf0, 0x21, 0x00


	//----- nvinfo : EIATTR_KPARAM_INFO
	.align		4
.L_59:
        /*0048*/ 	.byte	0x04, 0x17
        /*004a*/ 	.short	(.L_61 - .L_60)
.L_60:
        /*004c*/ 	.word	0x00000000
        /*0050*/ 	.short	0x0001
        /*0052*/ 	.short	0x0008
        /*0054*/ 	.byte	0x00, 0xf0, 0x21, 0x00


	//----- nvinfo : EIATTR_KPARAM_INFO
	.align		4
.L_61:
        /*0058*/ 	.byte	0x04, 0x17
        /*005a*/ 	.short	(.L_63 - .L_62)
.L_62:
        /*005c*/ 	.word	0x00000000
        /*0060*/ 	.short	0x0000
        /*0062*/ 	.short	0x0000
        /*0064*/ 	.byte	0x00, 0xf0, 0x21, 0x00


	//----- nvinfo : EIATTR_SPARSE_MMA_MASK
	.align		4
.L_63:
        /*0068*/ 	.byte	0x03, 0x50
        /*006a*/ 	.short	0x0000


	//----- nvinfo : EIATTR_MAXREG_COUNT
	.align		4
        /*006c*/ 	.byte	0x03, 0x1b
        /*006e*/ 	.short	0x00ff


	//----- nvinfo : EIATTR_MERCURY_ISA_VERSION
	.align		4
        /*0070*/ 	.byte	0x03, 0x5f
        /*0072*/ 	.short	0x0101


	//----- nvinfo : EIATTR_VRC_CTA_INIT_COUNT
	.align		4
        /*0074*/ 	.byte	0x02, 0x4a
	.zero		1
	.zero		1


	//----- nvinfo : EIATTR_EXIT_INSTR_OFFSETS
	.align		4
        /*0078*/ 	.byte	0x04, 0x1c
        /*007a*/ 	.short	(.L_65 - .L_64)


	//   ....[0]....
.L_64:
        /*007c*/ 	.word	0x00000010


	//----- nvinfo : EIATTR_CBANK_PARAM_SIZE
	.align		4
.L_65:
        /*0080*/ 	.byte	0x03, 0x19
        /*0082*/ 	.short	0x0028


	//----- nvinfo : EIATTR_PARAM_CBANK
	.align		4
        /*0084*/ 	.byte	0x04, 0x0a
        /*0086*/ 	.short	(.L_67 - .L_66)
	.align		4
.L_66:
        /*0088*/ 	.word	index@(.nv.constant0._Z17mummergpuRCKernelP10MatchCoordPcPKiS3_ii)
        /*008c*/ 	.short	0x0380
        /*008e*/ 	.short	0x0028


	//----- nvinfo : EIATTR_SW_WAR
	.align		4
.L_67:
        /*0090*/ 	.byte	0x04, 0x36
        /*0092*/ 	.short	(.L_69 - .L_68)
.L_68:
        /*0094*/ 	.word	0x00000008
.L_69:


//--------------------- .nv.info._Z15mummergpuKernelPvPcS0_PKiS2_ii --------------------------
	.section	.nv.info._Z15mummergpuKernelPvPcS0_PKiS2_ii,"",@"SHT_CUDA_INFO"
	.sectionflags	@""
	.align	4


	//----- nvinfo : EIATTR_CUDA_API_VERSION
	.align		4
        /*0000*/ 	.byte	0x04, 0x37
        /*0002*/ 	.short	(.L_71 - .L_70)
.L_70:
        /*0004*/ 	.word	0x00000082


	//----- nvinfo : EIATTR_KPARAM_INFO
	.align		4
.L_71:
        /*0008*/ 	.byte	0x04, 0x17
        /*000a*/ 	.short	(.L_73 - .L_72)
.L_72:
        /*000c*/ 	.word	0x00000000
        /*0010*/ 	.short	0x0006
        /*0012*/ 	.short	0x002c
        /*0014*/ 	.byte	0x00, 0xf0, 0x11, 0x00


	//----- nvinfo : EIATTR_KPARAM_INFO
	.align		4
.L_73:
        /*0018*/ 	.byte	0x04, 0x17
        /*001a*/ 	.short	(.L_75 - .L_74)
.L_74:
        /*001c*/ 	.word	0x00000000
        /*0020*/ 	.short	0x0005
        /*0022*/ 	.short	0x0028
        /*0024*/ 	.byte	0x00, 0xf0, 0x11, 0x00


	//----- nvinfo : EIATTR_KPARAM_INFO
	.align		4
.L_75:
        /*0028*/ 	.byte	0x04, 0x17
        /*002a*/ 	.short	(.L_77 - .L_76)
.L_76:
        /*002c*/ 	.word	0x00000000
        /*0030*/ 	.short	0x0004
        /*0032*/ 	.short	0x0020
        /*0034*/ 	.byte	0x00, 0xf0, 0x21, 0x00


	//----- nvinfo : EIATTR_KPARAM_INFO
	.align		4
.L_77:
        /*0038*/ 	.byte	0x04, 0x17
        /*003a*/ 	.short	(.L_79 - .L_78)
.L_78:
        /*003c*/ 	.word	0x00000000
        /*0040*/ 	.short	0x0003
        /*0042*/ 	.short	0x0018
        /*0044*/ 	.byte	0x00, 0xf0, 0x21, 0x00


	//----- nvinfo : EIATTR_KPARAM_INFO
	.align		4
.L_79:
        /*0048*/ 	.byte	0x04, 0x17
        /*004a*/ 	.short	(.L_81 - .L_80)
.L_80:
        /*004c*/ 	.word	0x00000000
        /*0050*/ 	.short	0x0002
        /*0052*/ 	.short	0x0010
        /*0054*/ 	.byte	0x00, 0xf0, 0x21, 0x00


	//----- nvinfo : EIATTR_KPARAM_INFO
	.align		4
.L_81:
        /*0058*/ 	.byte	0x04, 0x17
        /*005a*/ 	.short	(.L_83 - .L_82)
.L_82:
        /*005c*/ 	.word	0x00000000
        /*0060*/ 	.short	0x0001
        /*0062*/ 	.short	0x0008
        /*0064*/ 	.byte	0x00, 0xf0, 0x21, 0x00


	//----- nvinfo : EIATTR_KPARAM_INFO
	.align		4
.L_83:
        /*0068*/ 	.byte	0x04, 0x17
        /*006a*/ 	.short	(.L_85 - .L_84)
.L_84:
        /*006c*/ 	.word	0x00000000
        /*0070*/ 	.short	0x0000
        /*0072*/ 	.short	0x0000
        /*0074*/ 	.byte	0x00, 0xf0, 0x21, 0x00


	//----- nvinfo : EIATTR_SPARSE_MMA_MASK
	.align		4
.L_85:
        /*0078*/ 	.byte	0x03, 0x50
        /*007a*/ 	.short	0x0000


	//----- nvinfo : EIATTR_MAXREG_COUNT
	.align		4
        /*007c*/ 	.byte	0x03, 0x1b
        /*007e*/ 	.short	0x00ff


	//----- nvinfo : EIATTR_MERCURY_ISA_VERSION
	.align		4
        /*0080*/ 	.byte	0x03, 0x5f
        /*0082*/ 	.short	0x0101


	//----- nvinfo : EIATTR_VRC_CTA_INIT_COUNT
	.align		4
        /*0084*/ 	.byte	0x02, 0x4a
	.zero		1
	.zero		1


	//----- nvinfo : EIATTR_EXIT_INSTR_OFFSETS
	.align		4
        /*0088*/ 	.byte	0x04, 0x1c
        /*008a*/ 	.short	(.L_87 - .L_86)


	//   ....[0]....
.L_86:
        /*008c*/ 	.word	0x00000090


	//   ....[1]....
        /*0090*/ 	.word	0x00000110


	//   ....[2]....
        /*0094*/ 	.word	0x00000cd0


	//----- nvinfo : EIATTR_CRS_STACK_SIZE
	.align		4
.L_87:
        /*0098*/ 	.byte	0x04, 0x1e
        /*009a*/ 	.short	(.L_89 - .L_88)
.L_88:
        /*009c*/ 	.word	0x00000000


	//----- nvinfo : EIATTR_CBANK_PARAM_SIZE
	.align		4
.L_89:
        /*00a0*/ 	.byte	0x03, 0x19
        /*00a2*/ 	.short	0x0030


	//----- nvinfo : EIATTR_PARAM_CBANK
	.align		4
        /*00a4*/ 	.byte	0x04, 0x0a
        /*00a6*/ 	.short	(.L_91 - .L_90)
	.align		4
.L_90:
        /*00a8*/ 	.word	index@(.nv.constant0._Z15mummergpuKernelPvPcS0_PKiS2_ii)
        /*00ac*/ 	.short	0x0380
        /*00ae*/ 	.short	0x0030


	//----- nvinfo : EIATTR_SW_WAR
	.align		4
.L_91:
        /*00b0*/ 	.byte	0x04, 0x36
        /*00b2*/ 	.short	(.L_93 - .L_92)
.L_92:
        /*00b4*/ 	.word	0x00000008


	//----- nvinfo : EIATTR_BINDLESS_TEXTURE_BANK
	.align		4
.L_93:
        /*00b8*/ 	.byte	0x02, 0x15
	.zero		1
	.zero		1


	//----- nvinfo : EIATTR_BINDLESS_SURFACE_BANK
	.align		4
        /*00bc*/ 	.byte	0x02, 0x16
	.zero		1
	.zero		1


//--------------------- .nv.callgraph             --------------------------
	.section	.nv.callgraph,"",@"SHT_CUDA_CALLGRAPH"
	.align	4
	.sectionentsize	8
	.align		4
        /*0000*/ 	.word	0x00000000
	.align		4
        /*0004*/ 	.word	0xffffffff
	.align		4
        /*0008*/ 	.word	0x00000000
	.align		4
        /*000c*/ 	.word	0xfffffffe
	.align		4
        /*0010*/ 	.word	0x00000000
	.align		4
        /*0014*/ 	.word	0xfffffffd
	.align		4
        /*0018*/ 	.word	0x00000000
	.align		4
        /*001c*/ 	.word	0xfffffffc


//--------------------- .nv.constant0._Z11printKernelP9MatchInfoiP9AlignmentPcPKiS5_iiiii --------------------------
	.section	.nv.constant0._Z11printKernelP9MatchInfoiP9AlignmentPcPKiS5_iiiii,"a",@progbits
	.sectionflags	@""
	.align	4
.nv.constant0._Z11printKernelP9MatchInfoiP9AlignmentPcPKiS5_iiiii:
	.zero		976
	.align		4
        /*03d0*/ 	.word	[20@lo(0x0)=nodetex]
	.align		4
        /*03d4*/ 	.word	[20@lo(0x0)=childrentex]


//--------------------- .nv.constant0._Z15mummergpuKernelPvPcS0_PKiS2_ii --------------------------
	.section	.nv.constant0._Z15mummergpuKernelPvPcS0_PKiS2_ii,"a",@progbits
	.sectionflags	@""
	.align	4
.nv.constant0._Z15mummergpuKernelPvPcS0_PKiS2_ii:
	.zero		976
	.align		4
        /*03d0*/ 	.word	[20@lo(0x0)=childrentex]
	.align		4
        /*03d4*/ 	.word	[20@lo(0x0)=nodetex]


//--------------------- .text._Z11printKernelP9MatchInfoiP9AlignmentPcPKiS5_iiiii --------------------------
	.section	.text._Z11printKernelP9MatchInfoiP9AlignmentPcPKiS5_iiiii,"ax",@progbits
	.align	128
        .global         _Z11printKernelP9MatchInfoiP9AlignmentPcPKiS5_iiiii
        .type           _Z11printKernelP9MatchInfoiP9AlignmentPcPKiS5_iiiii,@function
        .size           _Z11printKernelP9MatchInfoiP9AlignmentPcPKiS5_iiiii,(.L_x_43 - _Z11printKernelP9MatchInfoiP9AlignmentPcPKiS5_iiiii)
        .other          _Z11printKernelP9MatchInfoiP9AlignmentPcPKiS5_iiiii,@"STO_CUDA_ENTRY STV_DEFAULT"
_Z11printKernelP9MatchInfoiP9AlignmentPcPKiS5_iiiii:
.text._Z11printKernelP9MatchInfoiP9AlignmentPcPKiS5_iiiii:
[----:B------:R-:W-:Y:S01]  /*0000*/  LDC R1, c[0x0][0x37c] ;  /* 0x0000df00ff017b82 */ /* 0x000fe20000000800 */
[----:B------:R-:W0:Y:S07]  /*0010*/  S2R R3, SR_TID.X ;  /* 0x0000000000037919 */ /* 0x000e2e0000002100 */
[----:B------:R-:W1:Y:S01]  /*0020*/  S2UR UR4, SR_CTAID.X ;  /* 0x00000000000479c3 */ /* 0x000e620000002500 */
[----:B------:R-:W2:Y:S07]  /*0030*/  LDCU UR5, c[0x0][0x388] ;  /* 0x00007100ff0577ac */ /* 0x000eae0008000800 */
[----:B------:R-:W3:Y:S01]  /*0040*/  LDC R0, c[0x0][0x360] ;  /* 0x0000d800ff007b82 */ /* 0x000ee20000000800 */
[----:B-1----:R-:W-:Y:S01]  /*0050*/  ULOP3.LUT UR4, UR4, 0xffffff, URZ, 0xc0, !UPT ;  /* 0x00ffffff04047892 */ /* 0x002fe2000f8ec0ff */
[----:B---3--:R-:W-:-:S05]  /*0060*/  LOP3.LUT R0, R0, 0xffffff, RZ, 0xc0, !PT ;  /* 0x00ffffff00007812 */ /* 0x008fca00078ec0ff */
[----:B0-----:R-:W-:-:S05]  /*0070*/  IMAD R3, R0, UR4, R3 ;  /* 0x0000000400037c24 */ /* 0x001fca000f8e0203 */
[----:B--2---:R-:W-:-:S13]  /*0080*/  ISETP.GE.AND P0, PT, R3, UR5, PT ;  /* 0x0000000503007c0c */ /* 0x004fda000bf06270 */
[----:B------:R-:W-:Y:S05]  /*0090*/  @P0 EXIT ;  /* 0x000000000000094d */ /* 0x000fea0003800000 */
[----:B------:R-:W0:Y:S01]  /*00a0*/  LDC.64 R10, c[0x0][0x380] ;  /* 0x0000e000ff0a7b82 */ /* 0x000e220000000a00 */
[----:B------:R-:W1:Y:S07]  /*00b0*/  LDCU.64 UR6, c[0x0][0x358] ;  /* 0x00006b00ff0677ac */ /* 0x000e6e0008000a00 */
[----:B------:R-:W2:Y:S01]  /*00c0*/  LDC.64 R4, c[0x0][0x3a0] ;  /* 0x0000e800ff047b82 */ /* 0x000ea20000000a00 */
[----:B0-----:R-:W-:-:S05]  /*00d0*/  IMAD.WIDE R10, R3, 0x14, R10 ;  /* 0x00000014030a7825 */ /* 0x001fca00078e020a */
[----:B-1----:R-:W2:Y:S04]  /*00e0*/  LDG.E R3, desc[UR6][R10.64+0x4] ;  /* 0x000004060a037981 */ /* 0x002ea8000c1e1900 */
[----:B------:R-:W3:Y:S04]  /*00f0*/  LDG.E R0, desc[UR6][R10.64+0x8] ;  /* 0x000008060a007981 */ /* 0x000ee8000c1e1900 */
[----:B------:R-:W3:Y:S01]  /*0100*/  LDG.E.U16 R9, desc[UR6][R10.64+0x12] ;  /* 0x000012060a097981 */ /* 0x000ee2000c1e1500 */
[----:B------:R-:W0:Y:S01]  /*0110*/  LDCU UR4, c[0x0][0x3d0] ;  /* 0x00007a00ff0477ac */ /* 0x000e220008000800 */
[----:B------:R-:W-:Y:S01]  /*0120*/  IMAD.MOV.U32 R12, RZ, RZ, -0x3e000000 ;  /* 0xc2000000ff0c7424 */ /* 0x000fe200078e00ff */
[----:B------:R-:W-:Y:S01]  /*0130*/  UMOV UR5, URZ ;  /* 0x000000ff00057c82 */ /* 0x000fe20008000000 */
[----:B--2---:R-:W-:-:S05]  /*0140*/  IMAD.WIDE.U32 R4, R3, 0x4, R4 ;  /* 0x0000000403047825 */ /* 0x004fca00078e0004 */
[----:B------:R-:W2:Y:S01]  /*0150*/  LDG.E R2, desc[UR6][R4.64] ;  /* 0x0000000604027981 */ /* 0x000ea2000c1e1900 */
[----:B---3--:R-:W-:Y:S08]  /*0160*/  I2F.U16 R16, R0 ;  /* 0x0000000000107306 */ /* 0x008ff00000101000 */
[----:B------:R-:W0:Y:S02]  /*0170*/  I2F.U16 R17, R0.H1 ;  /* 0x1000000000117306 */ /* 0x000e240000101000 */
[----:B0-----:R0:W5:Y:S01]  /*0180*/  TEX.LL RZ, R14, R16, R12, UR4, 2D, 0x9 ;  /* 0x28ff040c100e7f60 */ /* 0x00116200089e09ff */
[----:B------:R-:W1:Y:S01]  /*0190*/  LDCU UR8, c[0x0][0x3c0] ;  /* 0x00007800ff0877ac */ /* 0x000e620008000800 */
[----:B0-----:R-:W0:Y:S01]  /*01a0*/  LDCU.64 UR4, c[0x0][0x398] ;  /* 0x00007300ff0477ac */ /* 0x001e220008000a00 */
[----:B--2---:R-:W-:-:S02]  /*01b0*/  SHF.R.S32.HI R3, RZ, 0x1f, R2 ;  /* 0x0000001fff037819 */ /* 0x004fc40000011402 */
[----:B0-----:R-:W-:-:S04]  /*01c0*/  IADD3 R8, P0, P1, R9, UR4, R2 ;  /* 0x0000000409087c10 */ /* 0x001fc8000f91e002 */
[----:B------:R-:W-:-:S05]  /*01d0*/  IADD3.X R9, PT, PT, RZ, UR5, R3, P0, P1 ;  /* 0x00000005ff097c10 */ /* 0x000fca00087e2403 */
[----:B------:R0:W4:Y:S01]  /*01e0*/  LDG.E.U8 R4, desc[UR6][R8.64] ;  /* 0x0000000608047981 */ /* 0x000122000c1e1100 */
[----:B-----5:R-:W-:-:S04]  /*01f0*/  LOP3.LUT R15, R15, 0xffffff, RZ, 0xc0, !PT ;  /* 0x00ffffff0f0f7812 */ /* 0x020fc800078ec0ff */
[----:B-1----:R-:W-:Y:S01]  /*0200*/  ISETP.GT.AND P0, PT, R15, UR8, PT ;  /* 0x000000080f007c0c */ /* 0x002fe2000bf04270 */
[----:B------:R-:W-:Y:S01]  /*0210*/  BSSY.RECONVERGENT B0, `(.L_x_0) ;  /* 0x000001e000007945 */ /* 0x000fe20003800200 */
[--C-:B------:R-:W-:Y:S02]  /*0220*/  IMAD.MOV.U32 R5, RZ, RZ, R0.reuse ;  /* 0x000000ffff057224 */ /* 0x100fe400078e0000 */
[----:B------:R-:W-:-:S09]  /*0230*/  IMAD.MOV.U32 R6, RZ, RZ, R0 ;  /* 0x000000ffff067224 */ /* 0x000fd200078e0000 */
[----:B0-----:R-:W-:Y:S05]  /*0240*/  @!P0 BRA `(.L_x_1) ;  /* 0x0000000000688947 */ /* 0x001fea0003800000 */
[----:B------:R-:W-:Y:S01]  /*0250*/  BSSY.RECONVERGENT B1, `(.L_x_2) ;  /* 0x0000015000017945 */ /* 0x000fe20003800200 */
[----:B------:R-:W-:Y:S02]  /*0260*/  IMAD.MOV.U32 R6, RZ, RZ, R14 ;  /* 0x000000ffff067224 */ /* 0x000fe400078e000e */
[----:B------:R-:W-:-:S07]  /*0270*/  IMAD.MOV.U32 R5, RZ, RZ, R0 ;  /* 0x000000ffff057224 */ /* 0x000fce00078e0000 */
.L_x_3:
[--C-:B------:R-:W-:Y:S01]  /*0280*/  SHF.R.U32.HI R7, RZ, 0x10, R6.reuse ;  /* 0x00000010ff077819 */ /* 0x100fe20000011606 */
[----:B------:R-:W0:Y:S01]  /*0290*/  LDCU UR4, c[0x0][0x3d0] ;  /* 0x00007a00ff0477ac */ /* 0x000e220008000800 */
[C---:B------:R-:W-:Y:S02]  /*02a0*/  LOP3.LUT R8, R6.reuse, 0xff, RZ, 0xc0, !PT ;  /* 0x000000ff06087812 */ /* 0x040fe400078ec0ff */
[----:B------:R-:W-:Y:S01]  /*02b0*/  SGXT.U32 R7, R7, 0x4 ;  /* 0x000000040707781a */ /* 0x000fe20000000000 */
[----:B------:R-:W-:Y:S01]  /*02c0*/  UMOV UR5, URZ ;  /* 0x000000ff00057c82 */ /* 0x000fe20008000000 */
[----:B------:R-:W-:Y:S02]  /*02d0*/  SHF.R.U32.HI R9, RZ, 0xc, R6 ;  /* 0x0000000cff097819 */ /* 0x000fe40000011606 */
[----:B------:R-:W-:Y:S01]  /*02e0*/  PRMT R6, R6, 0x7771, RZ ;  /* 0x0000777106067816 */ /* 0x000fe200000000ff */
[----:B------:R-:W-:-:S03]  /*02f0*/  IMAD.SHL.U32 R7, R7, 0x100, RZ ;  /* 0x0000010007077824 */ /* 0x000fc600078e00ff */
[----:B------:R-:W-:Y:S02]  /*0300*/  LOP3.LUT R9, R6, 0xf00, R9, 0xf8, !PT ;  /* 0x00000f0006097812 */ /* 0x000fe400078ef809 */
[----:B------:R-:W-:Y:S02]  /*0310*/  LOP3.LUT R8, R7, 0xf00, R8, 0xe2, !PT ;  /* 0x00000f0007087812 */ /* 0x000fe400078ee208 */
[----:B------:R-:W-:Y:S02]  /*0320*/  I2FP.F32.U32 R7, R9 ;  /* 0x0000000900077245 */ /* 0x000fe40000201000 */
[----:B------:R-:W-:-:S06]  /*0330*/  I2FP.F32.U32 R6, R8 ;  /* 0x0000000800067245 */ /* 0x000fcc0000201000 */
[----:B0-----:R-:W5:Y:S01]  /*0340*/  TEX.LL RZ, R6, R6, R12, UR4, 2D, 0x9 ;  /* 0x28ff040c06067f60 */ /* 0x001f6200089e09ff */
[----:B------:R-:W-:Y:S01]  /*0350*/  IMAD.MOV.U32 R13, RZ, RZ, R5 ;  /* 0x000000ffff0d7224 */ /* 0x000fe200078e0005 */
[----:B------:R-:W-:Y:S02]  /*0360*/  PRMT R5, R9, 0x1054, R8 ;  /* 0x0000105409057816 */ /* 0x000fe40000000008 */
[----:B-----5:R-:W-:-:S04]  /*0370*/  LOP3.LUT R8, R7, 0xffffff, RZ, 0xc0, !PT ;  /* 0x00ffffff07087812 */ /* 0x020fc800078ec0ff */
[----:B------:R-:W-:-:S13]  /*0380*/  ISETP.GT.AND P0, PT, R8, UR8, PT ;  /* 0x0000000808007c0c */ /* 0x000fda000bf04270 */
[----:B------:R-:W-:Y:S05]  /*0390*/  @P0 BRA `(.L_x_3) ;  /* 0xfffffffc00b80947 */ /* 0x000fea000383ffff */
[----:B------:R-:W-:Y:S05]  /*03a0*/  BSYNC.RECONVERGENT B1 ;  /* 0x0000000000017941 */ /* 0x000fea0003800200 */
.L_x_2:
[----:B------:R-:W-:-:S04]  /*03b0*/  IMAD.MOV.U32 R6, RZ, RZ, R13 ;  /* 0x000000ffff067224 */ /* 0x000fc800078e000d */
[----:B------:R0:W1:Y:S01]  /*03c0*/  I2F.U16 R16, R6 ;  /* 0x0000000600107306 */ /* 0x0000620000101000 */
[----:B------:R-:W-:-:S04]  /*03d0*/  SHF.R.U32.HI R17, RZ, 0x10, R6 ;  /* 0x00000010ff117819 */ /* 0x000fc80000011606 */
[----:B------:R-:W-:-:S07]  /*03e0*/  I2FP.F32.U32 R17, R17 ;  /* 0x0000001100117245 */ /* 0x000fce0000201000 */
.L_x_1:
[----:B------:R-:W-:Y:S05]  /*03f0*/  BSYNC.RECONVERGENT B0 ;  /* 0x0000000000007941 */ /* 0x000fea0003800200 */
.L_x_0:
[----:B------:R-:W1:Y:S01]  /*0400*/  LDCU UR4, c[0x0][0x3d0] ;  /* 0x00007a00ff0477ac */ /* 0x000e620008000800 */
[----:B------:R-:W-:Y:S02]  /*0410*/  UMOV UR5, URZ ;  /* 0x000000ff00057c82 */ /* 0x000fe40008000000 */
[----:B-1----:R-:W5:Y:S01]  /*0420*/  TEX.LL RZ, R16, R16, R12, UR4, 2D, 0x8 ;  /* 0x28ff040c10107f60 */ /* 0x002f6200089e08ff */
[----:B------:R1:W4:Y:S01]  /*0430*/  LDG.E R7, desc[UR6][R10.64] ;  /* 0x000000060a077981 */ /* 0x000322000c1e1900 */
[C---:B------:R-:W-:Y:S01]  /*0440*/  ISETP.NE.AND P0, PT, R6.reuse, R0, PT ;  /* 0x000000000600720c */ /* 0x040fe20003f05270 */
[----:B------:R-:W-:Y:S01]  /*0450*/  BSSY.RECONVERGENT B0, `(.L_x_4) ;  /* 0x0000011000007945 */ /* 0x000fe20003800200 */
[----:B------:R-:W-:Y:S01]  /*0460*/  ISETP.NE.AND P1, PT, R6, R5, PT ;  /* 0x000000050600720c */ /* 0x000fe20003f25270 */
[----:B------:R-:W-:Y:S01]  /*0470*/  IMAD.MOV.U32 R8, RZ, RZ, RZ ;  /* 0x000000ffff087224 */ /* 0x000fe200078e00ff */
[----:B-----5:R-:W-:-:S05]  /*0480*/  LOP3.LUT R9, R16, 0xffffff, RZ, 0xc0, !PT ;  /* 0x00ffffff10097812 */ /* 0x020fca00078ec0ff */
[----:B------:R-:W-:-:S04]  /*0490*/  VIADD R9, R9, 0xffffffff ;  /* 0xffffffff09097836 */ /* 0x000fc80000000000 */
[----:B-1----:R-:W-:Y:S05]  /*04a0*/  @P0 BRA `(.L_x_5) ;  /* 0x00000000002c0947 */ /* 0x002fea0003800000 */
[----:B------:R-:W2:Y:S01]  /*04b0*/  LDG.E.U16 R13, desc[UR6][R10.64+0x10] ;  /* 0x000010060a0d7981 */ /* 0x000ea2000c1e1500 */
[----:B------:R-:W-:Y:S01]  /*04c0*/  IMAD.MOV.U32 R8, RZ, RZ, 0x1 ;  /* 0x00000001ff087424 */ /* 0x000fe200078e00ff */
[----:B--2---:R-:W-:-:S13]  /*04d0*/  ISETP.NE.AND P0, PT, R13, RZ, PT ;  /* 0x000000ff0d00720c */ /* 0x004fda0003f05270 */
[----:B------:R-:W-:Y:S05]  /*04e0*/  @!P0 BRA `(.L_x_5) ;  /* 0x00000000001c8947 */ /* 0x000fea0003800000 */
[----:B------:R-:W1:Y:S01]  /*04f0*/  LDCU UR4, c[0x0][0x3d0] ;  /* 0x00007a00ff0477ac */ /* 0x000e620008000800 */
[----:B------:R-:W-:Y:S01]  /*0500*/  I2F.U16 R14, R5 ;  /* 0x00000005000e7306 */ /* 0x000fe20000101000 */
[----:B------:R-:W-:-:S07]  /*0510*/  UMOV UR5, URZ ;  /* 0x000000ff00057c82 */ /* 0x000fce0008000000 */
[----:B------:R-:W1:Y:S02]  /*0520*/  I2F.U16 R15, R5.H1 ;  /* 0x10000005000f7306 */ /* 0x000e640000101000 */
[----:B-1----:R-:W5:Y:S02]  /*0530*/  TEX.LL RZ, R14, R14, R12, UR4, 2D, 0x8 ;  /* 0x28ff040c0e0e7f60 */ /* 0x002f6400089e08ff */
[----:B-----5:R-:W-:-:S04]  /*0540*/  LOP3.LUT R16, R14, 0xffffff, RZ, 0xc0, !PT ;  /* 0x00ffffff0e107812 */ /* 0x020fc800078ec0ff */
[----:B------:R-:W-:-:S07]  /*0550*/  IADD3 R9, PT, PT, R13, -0x1, R16 ;  /* 0xffffffff0d097810 */ /* 0x000fce0007ffe010 */
.L_x_5:
[----:B------:R-:W-:Y:S05]  /*0560*/  BSYNC.RECONVERGENT B0 ;  /* 0x0000000000007941 */ /* 0x000fea0003800200 */
.L_x_4:
[----:B------:R-:W-:Y:S05]  /*0570*/  @!P1 EXIT ;  /* 0x000000000000994d */ /* 0x000fea0003800000 */
[----:B------:R-:W-:Y:S01]  /*0580*/  IMAD.MOV.U32 R19, RZ, RZ, 0x41 ;  /* 0x00000041ff137424 */ /* 0x000fe200078e00ff */
[----:B------:R-:W-:Y:S01]  /*0590*/  PRMT R18, RZ, 0x7610, R18 ;  /* 0x00007610ff127816 */ /* 0x000fe20000000012 */
[----:B------:R-:W1:Y:S06]  /*05a0*/  LDCU.64 UR8, c[0x0][0x398] ;  /* 0x00007300ff0877ac */ /* 0x000e6c0008000a00 */
.L_x_25:
[----:B------:R-:W2:Y:S01]  /*05b0*/  LDCU UR4, c[0x0][0x3d4] ;  /* 0x00007a80ff0477ac */ /* 0x000ea20008000800 */
[----:B----4-:R-:W2:Y:S01]  /*05c0*/  I2F.U16 R12, R6 ;  /* 0x00000006000c7306 */ /* 0x010ea20000101000 */
[----:B------:R-:W-:Y:S01]  /*05d0*/  SHF.R.U32.HI R13, RZ, 0x10, R6 ;  /* 0x00000010ff0d7819 */ /* 0x000fe20000011606 */
[----:B------:R-:W-:Y:S01]  /*05e0*/  IMAD.MOV.U32 R20, RZ, RZ, -0x3e000000 ;  /* 0xc2000000ff147424 */ /* 0x000fe200078e00ff */
[----:B------:R-:W-:Y:S02]  /*05f0*/  UMOV UR5, URZ ;  /* 0x000000ff00057c82 */ /* 0x000fe40008000000 */
[----:B------:R-:W-:-:S04]  /*0600*/  I2FP.F32.U32 R13, R13 ;  /* 0x0000000d000d7245 */ /* 0x000fc80000201000 */
[----:B--2---:R-:W5:Y:S01]  /*0610*/  TEX.LL R16, R14, R12, R20, UR4, 2D ;  /* 0x28ff04140c0e7f60 */ /* 0x004f6200089e0f10 */
[----:B------:R-:W-:Y:S01]  /*0620*/  BSSY.RECONVERGENT B0, `(.L_x_6) ;  /* 0x000010c000007945 */ /* 0x000fe20003800200 */
[C---:B------:R-:W-:Y:S01]  /*0630*/  PRMT R21, R19.reuse, 0x7610, R21 ;  /* 0x0000761013157816 */ /* 0x040fe20000000015 */
[----:B------:R-:W-:Y:S01]  /*0640*/  IMAD.MOV.U32 R22, RZ, RZ, R6 ;  /* 0x000000ffff167224 */ /* 0x000fe200078e0006 */
[----:B------:R-:W-:Y:S02]  /*0650*/  PRMT R19, R19, 0x5410, R18 ;  /* 0x0000541013137816 */ /* 0x000fe40000000012 */
[----:B-----5:R-:W-:-:S04]  /*0660*/  SHF.R.U32.HI R23, RZ, 0x18, R17 ;  /* 0x00000018ff177819 */ /* 0x020fc80000011611 */
[----:B------:R-:W-:-:S13]  /*0670*/  LOP3.LUT P0, RZ, R18, 0xff, R23, 0xc8, !PT ;  /* 0x000000ff12ff7812 */ /* 0x000fda000780c817 */
[----:B------:R-:W-:Y:S05]  /*0680*/  @!P0 BRA `(.L_x_7) ;  /* 0x0000000400848947 */ /* 0x000fea0003800000 */
[C---:B------:R-:W-:Y:S01]  /*0690*/  PRMT R15, R23.reuse, 0x9910, RZ ;  /* 0x00009910170f7816 */ /* 0x040fe200000000ff */
[----:B------:R-:W-:Y:S01]  /*06a0*/  BSSY.RECONVERGENT B1, `(.L_x_8) ;  /* 0x0000016000017945 */ /* 0x000fe20003800200 */
[----:B------:R-:W-:-:S04]  /*06b0*/  ISETP.NE.AND P0, PT, R23, RZ, PT ;  /* 0x000000ff1700720c */ /* 0x000fc80003f05270 */
[----:B----4-:R-:W-:-:S13]  /*06c0*/  ISETP.EQ.OR P0, PT, R4, R15, !P0 ;  /* 0x0000000f0400720c */ /* 0x010fda0004702670 */
[----:B------:R-:W-:Y:S05]  /*06d0*/  @P0 BRA `(.L_x_9) ;  /* 0x0000000000480947 */ /* 0x000fea0003800000 */
[----:B------:R-:W2:Y:S01]  /*06e0*/  LDC.64 R16, c[0x0][0x3b0] ;  /* 0x0000ec00ff107b82 */ /* 0x000ea20000000a00 */
[----:B------:R-:W-:-:S05]  /*06f0*/  LOP3.LUT R14, R14, 0xffffff, RZ, 0xc0, !PT ;  /* 0x00ffffff0e0e7812 */ /* 0x000fca00078ec0ff */
[----:B------:R-:W-:Y:S02]  /*0700*/  VIADD R15, R14, 0xffffffff ;  /* 0xffffffff0e0f7836 */ /* 0x000fe40000000000 */
[----:B------:R-:W3:Y:S03]  /*0710*/  LDC.64 R18, c[0x0][0x3b8] ;  /* 0x0000ee00ff127b82 */ /* 0x000ee60000000a00 */
[C---:B------:R-:W-:Y:S01]  /*0720*/  ISETP.NE.AND P0, PT, R15.reuse, RZ, PT ;  /* 0x000000ff0f00720c */ /* 0x040fe20003f05270 */
[----:B--2---:R-:W-:-:S04]  /*0730*/  IMAD.IADD R23, R15, 0x1, R16 ;  /* 0x000000010f177824 */ /* 0x004fc800078e0210 */
[----:B------:R-:W-:Y:S01]  /*0740*/  IMAD.IADD R16, R9, 0x1, R23 ;  /* 0x0000000109107824 */ /* 0x000fe200078e0217 */
[----:B---3--:R-:W-:-:S04]  /*0750*/  ISETP.EQ.OR P0, PT, R18, -0x1, P0 ;  /* 0xffffffff1200780c */ /* 0x008fc80000702670 */
[C---:B------:R-:W-:Y:S02]  /*0760*/  ISETP.NE.AND P2, PT, R16.reuse, R17, PT ;  /* 0x000000111000720c */ /* 0x040fe40003f45270 */
[----:B------:R-:W-:Y:S02]  /*0770*/  ISETP.GE.AND P1, PT, R16, R18, PT ;  /* 0x000000121000720c */ /* 0x000fe40003f26270 */
[----:B------:R-:W-:Y:S02]  /*0780*/  ISETP.EQ.OR P2, PT, R19, -0x1, P2 ;  /* 0xffffffff1300780c */ /* 0x000fe40001742670 */
[----:B------:R-:W-:-:S04]  /*0790*/  ISETP.GT.U32.AND P1, PT, R14, 0x1, !P1 ;  /* 0x000000010e00780c */ /* 0x000fc80004f24070 */
[----:B------:R-:W-:-:S13]  /*07a0*/  PLOP3.LUT P0, PT, P1, P0, P2, 0xf7, 0x0 ;  /* 0x000000000000781c */ /* 0x000fda0000f01e27 */
[----:B------:R-:W2:Y:S02]  /*07b0*/  @!P0 LDC.64 R14, c[0x0][0x390] ;  /* 0x0000e400ff0e8b82 */ /* 0x000ea40000000a00 */
[----:B--2---:R-:W-:-:S04]  /*07c0*/  @!P0 IMAD.WIDE R14, R7, 0x8, R14 ;  /* 0x00000008070e8825 */ /* 0x004fc800078e020e */
[----:B------:R-:W-:Y:S01]  /*07d0*/  @!P0 VIADD R7, R7, 0x1 ;  /* 0x0000000107078836 */ /* 0x000fe20000000000 */
[----:B------:R2:W-:Y:S04]  /*07e0*/  @!P0 STG.E desc[UR6][R14.64], R23 ;  /* 0x000000170e008986 */ /* 0x0005e8000c101906 */
[----:B------:R2:W-:Y:S02]  /*07f0*/  @!P0 STG.E.U16 desc[UR6][R14.64+0x4], R9 ;  /* 0x000004090e008986 */ /* 0x0005e4000c101506 */
.L_x_9:
[----:B-1----:R-:W-:Y:S05]  /*0800*/  BSYNC.RECONVERGENT B1 ;  /* 0x0000000000017941 */ /* 0x002fea0003800200 */
.L_x_8:
[----:B------:R-:W1:Y:S01]  /*0810*/  LDCU UR4, c[0x0][0x3d0] ;  /* 0x00007a00ff0477ac */ /* 0x000e620008000800 */
[----:B------:R-:W-:Y:S02]  /*0820*/  UMOV UR5, URZ ;  /* 0x000000ff00057c82 */ /* 0x000fe40008000000 */
[----:B-1----:R1:W5:Y:S02]  /*0830*/  TEX.LL RZ, R12, R12, R20, UR4, 2D, 0x1 ;  /* 0x28ff04140c0c7f60 */ /* 0x00236400089e01ff */
[----:B-1----:R-:W1:Y:S01]  /*0840*/  LDCU UR4, c[0x0][0x3d4] ;  /* 0x00007a80ff0477ac */ /* 0x002e620008000800 */
[----:B--2--5:R-:W-:Y:S02]  /*0850*/  SHF.R.U32.HI R15, RZ, 0x10, R12 ;  /* 0x00000010ff0f7819 */ /* 0x024fe4000001160c */
[----:B------:R-:W-:Y:S02]  /*0860*/  PRMT R16, R12, 0x7771, RZ ;  /* 0x000077710c107816 */ /* 0x000fe400000000ff */
[----:B------:R-:W-:-:S02]  /*0870*/  SGXT.U32 R15, R15, 0x4 ;  /* 0x000000040f0f781a */ /* 0x000fc40000000000 */
[----:B------:R-:W-:Y:S02]  /*0880*/  SHF.R.U32.HI R17, RZ, 0xc, R12 ;  /* 0x0000000cff117819 */ /* 0x000fe4000001160c */
[----:B------:R-:W-:Y:S01]  /*0890*/  LOP3.LUT R14, R12, 0xff, RZ, 0xc0, !PT ;  /* 0x000000ff0c0e7812 */ /* 0x000fe200078ec0ff */
[----:B------:R-:W-:Y:S01]  /*08a0*/  IMAD.SHL.U32 R15, R15, 0x100, RZ ;  /* 0x000001000f0f7824 */ /* 0x000fe200078e00ff */
[----:B------:R-:W-:-:S04]  /*08b0*/  LOP3.LUT R18, R16, 0xf00, R17, 0xf8, !PT ;  /* 0x00000f0010127812 */ /* 0x000fc800078ef811 */
[----:B------:R-:W-:Y:S02]  /*08c0*/  LOP3.LUT R17, R15, 0xf00, R14, 0xe2, !PT ;  /* 0x00000f000f117812 */ /* 0x000fe400078ee20e */
[----:B------:R-:W-:Y:S02]  /*08d0*/  I2FP.F32.U32 R15, R18 ;  /* 0x00000012000f7245 */ /* 0x000fe40000201000 */
[----:B------:R-:W-:-:S04]  /*08e0*/  I2FP.F32.U32 R14, R17 ;  /* 0x00000011000e7245 */ /* 0x000fc80000201000 */
[----:B-1----:R-:W5:Y:S01]  /*08f0*/  TEX.LL R16, R12, R14, R20, UR4, 2D, 0x7 ;  /* 0x28ff04140e0c7f60 */ /* 0x002f6200089e0710 */
[----:B------:R-:W-:Y:S01]  /*0900*/  PRMT R17, R18, 0x1054, R17 ;  /* 0x0000105412117816 */ /* 0x000fe20000000011 */
[----:B------:R-:W-:Y:S01]  /*0910*/  BSSY.RECONVERGENT B1, `(.L_x_10) ;  /* 0x000002c000017945 */ /* 0x000fe20003800200 */
[--C-:B-----5:R-:W-:Y:S02]  /*0920*/  SHF.R.U32.HI R19, RZ, 0x10, R12.reuse ;  /* 0x00000010ff137819 */ /* 0x120fe4000001160c */
[C---:B------:R-:W-:Y:S02]  /*0930*/  LOP3.LUT R18, R12.reuse, 0xff, RZ, 0xc0, !PT ;  /* 0x000000ff0c127812 */ /* 0x040fe400078ec0ff */
[----:B------:R-:W-:Y:S02]  /*0940*/  SGXT.U32 R19, R19, 0x4 ;  /* 0x000000041313781a */ /* 0x000fe40000000000 */
[----:B------:R-:W-:Y:S02]  /*0950*/  PRMT R23, R12, 0x7771, RZ ;  /* 0x000077710c177816 */ /* 0x000fe400000000ff */
[----:B------:R-:W-:Y:S01]  /*0960*/  SHF.R.U32.HI R24, RZ, 0xc, R12 ;  /* 0x0000000cff187819 */ /* 0x000fe2000001160c */
[----:B------:R-:W-:-:S03]  /*0970*/  IMAD.SHL.U32 R19, R19, 0x100, RZ ;  /* 0x0000010013137824 */ /* 0x000fc600078e00ff */
[----:B------:R-:W-:Y:S02]  /*0980*/  LOP3.LUT R23, R23, 0xf00, R24, 0xf8, !PT ;  /* 0x00000f0017177812 */ /* 0x000fe400078ef818 */
[----:B------:R-:W-:Y:S01]  /*0990*/  LOP3.LUT R18, R19, 0xf00, R18, 0xe2, !PT ;  /* 0x00000f0013127812 */ /* 0x000fe200078ee212 */
[----:B------:R-:W-:-:S03]  /*09a0*/  IMAD.MOV.U32 R19, RZ, RZ, 0x43 ;  /* 0x00000043ff137424 */ /* 0x000fc600078e00ff */
[--C-:B------:R-:W-:Y:S02]  /*09b0*/  PRMT R23, R23, 0x1054, R18.reuse ;  /* 0x0000105417177816 */ /* 0x100fe40000000012 */
[----:B------:R-:W-:Y:S02]  /*09c0*/  PRMT R18, RZ, 0x7610, R18 ;  /* 0x00007610ff127816 */ /* 0x000fe40000000012 */
[----:B------:R-:W-:Y:S01]  /*09d0*/  ISETP.NE.AND P0, PT, R23, R6, PT ;  /* 0x000000061700720c */ /* 0x000fe20003f05270 */
[----:B0-----:R-:W-:-:S12]  /*09e0*/  IMAD.MOV.U32 R6, RZ, RZ, R17 ;  /* 0x000000ffff067224 */ /* 0x001fd800078e0011 */
[----:B------:R-:W-:Y:S05]  /*09f0*/  @!P0 BRA `(.L_x_11) ;  /* 0x0000000000748947 */ /* 0x000fea0003800000 */
[--C-:B------:R-:W-:Y:S02]  /*0a00*/  SHF.R.U32.HI R17, RZ, 0x4, R13.reuse ;  /* 0x00000004ff117819 */ /* 0x100fe4000001160d */
[----:B------:R-:W-:Y:S02]  /*0a10*/  LOP3.LUT R19, R13, 0xf00, RZ, 0xc0, !PT ;  /* 0x00000f000d137812 */ /* 0x000fe400078ec0ff */
[----:B------:R-:W-:Y:S02]  /*0a20*/  LOP3.LUT R24, R17, 0xf00, RZ, 0xc0, !PT ;  /* 0x00000f0011187812 */ /* 0x000fe400078ec0ff */
[----:B------:R-:W-:Y:S02]  /*0a30*/  LEA.HI R19, R12, R19, RZ, 0x8 ;  /* 0x000000130c137211 */ /* 0x000fe400078f40ff */
[----:B------:R-:W-:-:S05]  /*0a40*/  LOP3.LUT R24, R24, 0xff, R13, 0xf8, !PT ;  /* 0x000000ff18187812 */ /* 0x000fca00078ef80d */
[----:B------:R-:W-:-:S05]  /*0a50*/  IMAD R19, R24, 0x10000, R19 ;  /* 0x0001000018137824 */ /* 0x000fca00078e0213 */
[----:B------:R-:W-:Y:S01]  /*0a60*/  ISETP.NE.AND P0, PT, R19, R22, PT ;  /* 0x000000161300720c */ /* 0x000fe20003f05270 */
[----:B------:R-:W-:-:S12]  /*0a70*/  IMAD.MOV.U32 R19, RZ, RZ, 0x47 ;  /* 0x00000047ff137424 */ /* 0x000fd800078e00ff */
[----:B------:R-:W-:Y:S05]  /*0a80*/  @!P0 BRA `(.L_x_11) ;  /* 0x0000000000508947 */ /* 0x000fea0003800000 */
[C---:B------:R-:W-:Y:S01]  /*0a90*/  IMAD.SHL.U32 R17, R16.reuse, 0x10, RZ ;  /* 0x0000001010117824 */ /* 0x040fe200078e00ff */
[----:B------:R-:W-:Y:S01]  /*0aa0*/  PRMT R12, R13, 0x7772, RZ ;  /* 0x000077720d0c7816 */ /* 0x000fe200000000ff */
[----:B------:R-:W-:-:S03]  /*0ab0*/  IMAD.SHL.U32 R19, R16, 0x100, RZ ;  /* 0x0000010010137824 */ /* 0x000fc600078e00ff */
[----:B------:R-:W-:Y:S02]  /*0ac0*/  LOP3.LUT R24, R17, 0xf00, RZ, 0xc0, !PT ;  /* 0x00000f0011187812 */ /* 0x000fe400078ec0ff */
[----:B------:R-:W-:Y:S01]  /*0ad0*/  LOP3.LUT R12, R19, 0xf00, R12, 0xe2, !PT ;  /* 0x00000f00130c7812 */ /* 0x000fe200078ee20c */
[----:B------:R-:W-:Y:S01]  /*0ae0*/  IMAD.MOV.U32 R19, RZ, RZ, 0x54 ;  /* 0x00000054ff137424 */ /* 0x000fe200078e00ff */
[----:B------:R-:W-:-:S04]  /*0af0*/  LEA.HI R13, R13, R24, RZ, 0x8 ;  /* 0x000000180d0d7211 */ /* 0x000fc800078f40ff */
[----:B------:R-:W-:-:S04]  /*0b00*/  PRMT R13, R13, 0x1054, R12 ;  /* 0x000010540d0d7816 */ /* 0x000fc8000000000c */
[----:B------:R-:W-:-:S13]  /*0b10*/  ISETP.NE.AND P0, PT, R13, R22, PT ;  /* 0x000000160d00720c */ /* 0x000fda0003f05270 */
[----:B------:R-:W-:Y:S05]  /*0b20*/  @!P0 BRA `(.L_x_11) ;  /* 0x0000000000288947 */ /* 0x000fea0003800000 */
[----:B------:R-:W-:Y:S02]  /*0b30*/  PRMT R13, R16, 0x7771, RZ ;  /* 0x00007771100d7816 */ /* 0x000fe400000000ff */
[--C-:B------:R-:W-:Y:S02]  /*0b40*/  SHF.R.U32.HI R12, RZ, 0x10, R16.reuse ;  /* 0x00000010ff0c7819 */ /* 0x100fe40000011610 */
[--C-:B------:R-:W-:Y:S02]  /*0b50*/  LOP3.LUT R13, R13, 0xff0000, R16.reuse, 0xf8, !PT ;  /* 0x00ff00000d0d7812 */ /* 0x100fe400078ef810 */
[----:B------:R-:W-:Y:S02]  /*0b60*/  SHF.R.U32.HI R17, RZ, 0x4, R16 ;  /* 0x00000004ff117819 */ /* 0x000fe40000011610 */
[----:B------:R-:W-:-:S04]  /*0b70*/  LOP3.LUT R12, R13, 0xf00, R12, 0xf8, !PT ;  /* 0x00000f000d0c7812 */ /* 0x000fc800078ef80c */
[----:B------:R-:W-:-:S04]  /*0b80*/  LOP3.LUT R17, R12, 0xf000000, R17, 0xf8, !PT ;  /* 0x0f0000000c117812 */ /* 0x000fc800078ef811 */
[CC--:B------:R-:W-:Y:S02]  /*0b90*/  ISETP.NE.AND P1, PT, R17.reuse, R22.reuse, PT ;  /* 0x000000161100720c */ /* 0x0c0fe40003f25270 */
[----:B------:R-:W-:Y:S02]  /*0ba0*/  ISETP.NE.AND P0, PT, R17, R22, PT ;  /* 0x000000161100720c */ /* 0x000fe40003f05270 */
[----:B------:R-:W-:Y:S02]  /*0bb0*/  SEL R19, R21, 0x24, P1 ;  /* 0x0000002415137807 */ /* 0x000fe40000800000 */
[----:B------:R-:W-:-:S09]  /*0bc0*/  SEL R18, RZ, 0x1, !P0 ;  /* 0x00000001ff127807 */ /* 0x000fd20004000000 */
.L_x_11:
[----:B------:R-:W-:Y:S05]  /*0bd0*/  BSYNC.RECONVERGENT B1 ;  /* 0x0000000000017941 */ /* 0x000fea0003800200 */
.L_x_10:
[C---:B------:R-:W-:Y:S01]  /*0be0*/  ISETP.NE.AND P0, PT, R8.reuse, RZ, PT ;  /* 0x000000ff0800720c */ /* 0x040fe20003f05270 */
[----:B------:R-:W-:-:S05]  /*0bf0*/  VIADD R8, R8, 0xffffffff ;  /* 0xffffffff08087836 */ /* 0x000fca0000000000 */
[----:B------:R-:W-:-:S04]  /*0c00*/  SEL R8, R8, RZ, P0 ;  /* 0x000000ff08087207 */ /* 0x000fc80000000000 */
[----:B------:R-:W-:-:S13]  /*0c10*/  ISETP.NE.AND P0, PT, R8, RZ, PT ;  /* 0x000000ff0800720c */ /* 0x000fda0003f05270 */
[----:B------:R-:W-:Y:S05]  /*0c20*/  @P0 BRA `(.L_x_12) ;  /* 0x0000000800ac0947 */ /* 0x000fea0003800000 */
[----:B------:R-:W0:Y:S01]  /*0c30*/  LDCU UR4, c[0x0][0x3d0] ;  /* 0x00007a00ff0477ac */ /* 0x000e220008000800 */
[----:B------:R-:W-:Y:S02]  /*0c40*/  UMOV UR5, URZ ;  /* 0x000000ff00057c82 */ /* 0x000fe40008000000 */
[----:B0-----:R-:W5:Y:S01]  /*0c50*/  TEX.LL RZ, R14, R14, R20, UR4, 2D, 0x8 ;  /* 0x28ff04140e0e7f60 */ /* 0x001f6200089e08ff */
[----:B------:R-:W-:Y:S01]  /*0c60*/  IMAD.MOV.U32 R8, RZ, RZ, RZ ;  /* 0x000000ffff087224 */ /* 0x000fe200078e00ff */
[----:B-----5:R-:W-:-:S05]  /*0c70*/  LOP3.LUT R9, R14, 0xffffff, RZ, 0xc0, !PT ;  /* 0x00ffffff0e097812 */ /* 0x020fca00078ec0ff */
[----:B------:R-:W-:Y:S01]  /*0c80*/  VIADD R9, R9, 0xffffffff ;  /* 0xffffffff09097836 */ /* 0x000fe20000000000 */
[----:B------:R-:W-:Y:S06]  /*0c90*/  BRA `(.L_x_12) ;  /* 0x0000000800907947 */ /* 0x000fec0003800000 */
.L_x_7:
[----:B------:R-:W-:Y:S01]  /*0ca0*/  ISETP.NE.AND P1, PT, R8, RZ, PT ;  /* 0x000000ff0800720c */ /* 0x000fe20003f25270 */
[----:B------:R-:W-:Y:S01]  /*0cb0*/  BSSY.RECONVERGENT B1, `(.L_x_13) ;  /* 0x000000b000017945 */ /* 0x000fe20003800200 */
[----:B------:R-:W-:-:S04]  /*0cc0*/  LOP3.LUT R12, R21, 0xff, RZ, 0xc0, !PT ;  /* 0x000000ff150c7812 */ /* 0x000fc800078ec0ff */
[----:B------:R-:W-:Y:S02]  /*0cd0*/  ISETP.NE.AND P0, PT, R12, 0x41, PT ;  /* 0x000000410c00780c */ /* 0x000fe40003f05270 */
[----:B------:R-:W-:-:S05]  /*0ce0*/  PRMT R12, RZ, 0x7610, R12 ;  /* 0x00007610ff0c7816 */ /* 0x000fca000000000c */
[----:B------:R-:W-:Y:S06]  /*0cf0*/  @P1 BRA `(.L_x_14) ;  /* 0x0000000000181947 */ /* 0x000fec0003800000 */
[----:B------:R-:W2:Y:S02]  /*0d00*/  LDG.E.U16 R12, desc[UR6][R10.64+0x12] ;  /* 0x000012060a0c7981 */ /* 0x000ea4000c1e1500 */
[----:B--2---:R-:W-:-:S04]  /*0d10*/  IADD3 R13, PT, PT, R9, 0x1, R12 ;  /* 0x00000001090d7810 */ /* 0x004fc80007ffe00c */
[----:B------:R-:W-:Y:S02]  /*0d20*/  SHF.R.S32.HI R24, RZ, 0x1f, R13 ;  /* 0x0000001fff187819 */ /* 0x000fe4000001140d */
[----:B-1----:R-:W-:-:S04]  /*0d30*/  IADD3 R12, P1, P2, R13, UR8, R2 ;  /* 0x000000080d0c7c10 */ /* 0x002fc8000fa3e002 */
[----:B------:R-:W-:-:S05]  /*0d40*/  IADD3.X R13, PT, PT, R24, UR9, R3, P1, P2 ;  /* 0x00000009180d7c10 */ /* 0x000fca0008fe4403 */
[----:B------:R2:W4:Y:S04]  /*0d50*/  LDG.E.U8 R12, desc[UR6][R12.64] ;  /* 0x000000060c0c7981 */ /* 0x000528000c1e1100 */
.L_x_14:
[----:B-1----:R-:W-:Y:S05]  /*0d60*/  BSYNC.RECONVERGENT B1 ;  /* 0x0000000000017941 */ /* 0x002fea0003800200 */
.L_x_13:
[----:B------:R-:W-:Y:S04]  /*0d70*/  BSSY.RECONVERGENT B1, `(.L_x_15) ;  /* 0x0000066000017945 */ /* 0x000fe80003800200 */
[----:B------:R-:W-:Y:S04]  /*0d80*/  BSSY.RELIABLE B2, `(.L_x_16) ;  /* 0x0000012000027945 */ /* 0x000fe80003800100 */
[----:B------:R-:W-:Y:S05]  /*0d90*/  @P0 BRA `(.L_x_17) ;  /* 0x0000000000400947 */ /* 0x000fea0003800000 */
[--C-:B------:R-:W-:Y:S01]  /*0da0*/  SHF.R.U32.HI R24, RZ, 0x8, R14.reuse ;  /* 0x00000008ff187819 */ /* 0x100fe2000001160e */
[----:B------:R-:W-:Y:S01]  /*0db0*/  IMAD.MOV.U32 R23, RZ, RZ, 0x41 ;  /* 0x00000041ff177424 */ /* 0x000fe200078e00ff */
[----:B--2---:R-:W-:-:S04]  /*0dc0*/  SHF.R.U32.HI R13, RZ, 0x10, R14 ;  /* 0x00000010ff0d7819 */ /* 0x004fc8000001160e */
[----:B------:R-:W-:-:S04]  /*0dd0*/  LOP3.LUT R21, R13, R24, R14, 0xfe, !PT ;  /* 0x000000180d157212 */ /* 0x000fc800078efe0e */
[----:B------:R-:W-:-:S13]  /*0de0*/  LOP3.LUT P0, RZ, R21, 0xff, RZ, 0xc0, !PT ;  /* 0x000000ff15ff7812 */ /* 0x000fda000780c0ff */
[C---:B------:R-:W-:Y:S01]  /*0df0*/  @P0 IMAD.SHL.U32 R21, R13.reuse, 0x10, RZ ;  /* 0x000000100d150824 */ /* 0x040fe200078e00ff */
[----:B------:R-:W-:Y:S05]  /*0e00*/  @P0 BREAK.RELIABLE B2 ;  /* 0x0000000000020942 */ /* 0x000fea0003800100 */
[----:B------:R-:W-:Y:S01]  /*0e10*/  @P0 IMAD.SHL.U32 R26, R13, 0x100, RZ ;  /* 0x000001000d1a0824 */ /* 0x000fe200078e00ff */
[----:B------:R-:W-:Y:S02]  /*0e20*/  @P0 LOP3.LUT R13, R14, 0xff, RZ, 0xc0, !PT ;  /* 0x000000ff0e0d0812 */ /* 0x000fe400078ec0ff */
[----:B------:R-:W-:Y:S02]  /*0e30*/  @P0 LOP3.LUT R21, R21, 0xf00, RZ, 0xc0, !PT ;  /* 0x00000f0015150812 */ /* 0x000fe400078ec0ff */
[----:B------:R-:W-:-:S02]  /*0e40*/  @P0 LOP3.LUT R13, R26, 0xf00, R13, 0xe2, !PT ;  /* 0x00000f001a0d0812 */ /* 0x000fc400078ee20d */
[----:B------:R-:W-:Y:S02]  /*0e50*/  @P0 LOP3.LUT R24, R21, 0xff, R24, 0xf8, !PT ;  /* 0x000000ff15180812 */ /* 0x000fe400078ef818 */
[----:B------:R-:W-:Y:S02]  /*0e60*/  @P0 PRMT R19, R23, 0x7610, R19 ;  /* 0x0000761017130816 */ /* 0x000fe40000000013 */
[----:B0-----:R-:W-:Y:S01]  /*0e70*/  @P0 PRMT R6, R24, 0x1054, R13 ;  /* 0x0000105418060816 */ /* 0x001fe2000000000d */
[----:B------:R-:W-:Y:S06]  /*0e80*/  @P0 BRA `(.L_x_18) ;  /* 0x0000000400500947 */ /* 0x000fec0003800000 */
[----:B------:R-:W-:-:S07]  /*0e90*/  IMAD.MOV.U32 R21, RZ, RZ, 0x43 ;  /* 0x00000043ff157424 */ /* 0x000fce00078e00ff */
.L_x_17:
[----:B------:R-:W-:Y:S05]  /*0ea0*/  BSYNC.RELIABLE B2 ;  /* 0x0000000000027941 */ /* 0x000fea0003800100 */
.L_x_16:
[----:B--2---:R-:W-:Y:S01]  /*0eb0*/  LOP3.LUT R13, R21, 0xff, RZ, 0xc0, !PT ;  /* 0x000000ff150d7812 */ /* 0x004fe200078ec0ff */
[----:B------:R-:W-:Y:S03]  /*0ec0*/  BSSY.RELIABLE B2, `(.L_x_19) ;  /* 0x0000012000027945 */ /* 0x000fe60003800100 */
[----:B------:R-:W-:-:S13]  /*0ed0*/  ISETP.NE.AND P0, PT, R13, 0x43, PT ;  /* 0x000000430d00780c */ /* 0x000fda0003f05270 */
[----:B------:R-:W-:Y:S05]  /*0ee0*/  @P0 BRA `(.L_x_20) ;  /* 0x00000000003c0947 */ /* 0x000fea0003800000 */
[----:B------:R-:W-:Y:S01]  /*0ef0*/  SHF.R.U32.HI R24, RZ, 0x18, R14 ;  /* 0x00000018ff187819 */ /* 0x000fe2000001160e */
[----:B------:R-:W-:Y:S01]  /*0f00*/  IMAD.MOV.U32 R21, RZ, RZ, 0x43 ;  /* 0x00000043ff157424 */ /* 0x000fe200078e00ff */
[----:B------:R-:W-:-:S04]  /*0f10*/  SHF.R.U32.HI R13, RZ, 0x8, R15 ;  /* 0x00000008ff0d7819 */ /* 0x000fc8000001160f */
[----:B------:R-:W-:-:S04]  /*0f20*/  LOP3.LUT R14, R13, R24, R15, 0xfe, !PT ;  /* 0x000000180d0e7212 */ /* 0x000fc800078efe0f */
[----:B------:R-:W-:-:S13]  /*0f30*/  LOP3.LUT P0, RZ, R14, 0xff, RZ, 0xc0, !PT ;  /* 0x000000ff0eff7812 */ /* 0x000fda000780c0ff */
[C---:B------:R-:W-:Y:S01]  /*0f40*/  @P0 IMAD.SHL.U32 R14, R13.reuse, 0x10, RZ ;  /* 0x000000100d0e0824 */ /* 0x040fe200078e00ff */
[----:B------:R-:W-:Y:S05]  /*0f50*/  @P0 BREAK.RELIABLE B2 ;  /* 0x0000000000020942 */ /* 0x000fea0003800100 */
[----:B------:R-:W-:Y:S01]  /*0f60*/  @P0 IMAD.SHL.U32 R13, R13, 0x100, RZ ;  /* 0x000001000d0d0824 */ /* 0x000fe200078e00ff */
[----:B------:R-:W-:Y:S02]  /*0f70*/  @P0 LOP3.LUT R14, R14, 0xf00, RZ, 0xc0, !PT ;  /* 0x00000f000e0e0812 */ /* 0x000fe400078ec0ff */
[----:B------:R-:W-:Y:S02]  /*0f80*/  @P0 PRMT R19, R21, 0x7610, R19 ;  /* 0x0000761015130816 */ /* 0x000fe40000000013 */
[----:B------:R-:W-:-:S02]  /*0f90*/  @P0 LOP3.LUT R13, R24, 0xf00, R13, 0xf8, !PT ;  /* 0x00000f00180d0812 */ /* 0x000fc400078ef80d */
[----:B------:R-:W-:-:S05]  /*0fa0*/  @P0 LOP3.LUT R14, R14, 0xff, R15, 0xf8, !PT ;  /* 0x000000ff0e0e0812 */ /* 0x000fca00078ef80f */
[----:B0-----:R-:W-:Y:S01]  /*0fb0*/  @P0 IMAD R6, R14, 0x10000, R13 ;  /* 0x000100000e060824 */ /* 0x001fe200078e020d */
[----:B------:R-:W-:Y:S06]  /*0fc0*/  @P0 BRA `(.L_x_18) ;  /* 0x0000000400000947 */ /* 0x000fec0003800000 */
[----:B------:R-:W-:-:S07]  /*0fd0*/  IMAD.MOV.U32 R21, RZ, RZ, 0x47 ;  /* 0x00000047ff157424 */ /* 0x000fce00078e00ff */
.L_x_20:
[----:B------:R-:W-:Y:S05]  /*0fe0*/  BSYNC.RELIABLE B2 ;  /* 0x0000000000027941 */ /* 0x000fea0003800100 */
.L_x_19:
[----:B------:R-:W-:Y:S01]  /*0ff0*/  LOP3.LUT R13, R21, 0xff, RZ, 0xc0, !PT ;  /* 0x000000ff150d7812 */ /* 0x000fe200078ec0ff */
[----:B------:R-:W-:Y:S03]  /*1000*/  BSSY.RELIABLE B2, `(.L_x_21) ;  /* 0x0000012000027945 */ /* 0x000fe60003800100 */
[----:B------:R-:W-:-:S13]  /*1010*/  ISETP.NE.AND P0, PT, R13, 0x47, PT ;  /* 0x000000470d00780c */ /* 0x000fda0003f05270 */
[----:B------:R-:W-:Y:S05]  /*1020*/  @P0 BRA `(.L_x_22) ;  /* 0x00000000003c0947 */ /* 0x000fea0003800000 */
[--C-:B------:R-:W-:Y:S01]  /*1030*/  SHF.R.U32.HI R13, RZ, 0x10, R15.reuse ;  /* 0x00000010ff0d7819 */ /* 0x100fe2000001160f */
[----:B------:R-:W-:Y:S01]  /*1040*/  IMAD.MOV.U32 R21, RZ, RZ, 0x47 ;  /* 0x00000047ff157424 */ /* 0x000fe200078e00ff */
[----:B------:R-:W-:-:S04]  /*1050*/  SHF.R.U32.HI R15, RZ, 0x18, R15 ;  /* 0x00000018ff0f7819 */ /* 0x000fc8000001160f */
[----:B------:R-:W-:-:S04]  /*1060*/  LOP3.LUT R14, R15, R13, R16, 0xfe, !PT ;  /* 0x0000000d0f0e7212 */ /* 0x000fc800078efe10 */
[----:B------:R-:W-:-:S13]  /*1070*/  LOP3.LUT P0, RZ, R14, 0xff, RZ, 0xc0, !PT ;  /* 0x000000ff0eff7812 */ /* 0x000fda000780c0ff */
[C---:B------:R-:W-:Y:S01]  /*1080*/  @P0 IMAD.SHL.U32 R24, R16.reuse, 0x100, RZ ;  /* 0x0000010010180824 */ /* 0x040fe200078e00ff */
[----:B------:R-:W-:Y:S01]  /*1090*/  @P0 LOP3.LUT R13, R13, 0xff, RZ, 0xc0, !PT ;  /* 0x000000ff0d0d0812 */ /* 0x000fe200078ec0ff */
[----:B------:R-:W-:Y:S01]  /*10a0*/  @P0 IMAD.SHL.U32 R14, R16, 0x10, RZ ;  /* 0x00000010100e0824 */ /* 0x000fe200078e00ff */
[----:B------:R-:W-:Y:S05]  /*10b0*/  @P0 BREAK.RELIABLE B2 ;  /* 0x0000000000020942 */ /* 0x000fea0003800100 */
[----:B------:R-:W-:Y:S02]  /*10c0*/  @P0 LOP3.LUT R13, R24, 0xf00, R13, 0xe2, !PT ;  /* 0x00000f00180d0812 */ /* 0x000fe400078ee20d */
[----:B------:R-:W-:-:S02]  /*10d0*/  @P0 LOP3.LUT R14, R15, 0xf00, R14, 0xf8, !PT ;  /* 0x00000f000f0e0812 */ /* 0x000fc400078ef80e */
[----:B------:R-:W-:Y:S02]  /*10e0*/  @P0 PRMT R19, R21, 0x7610, R19 ;  /* 0x0000761015130816 */ /* 0x000fe40000000013 */
[----:B0-----:R-:W-:Y:S01]  /*10f0*/  @P0 PRMT R6, R14, 0x1054, R13 ;  /* 0x000010540e060816 */ /* 0x001fe2000000000d */
[----:B------:R-:W-:Y:S06]  /*1100*/  @P0 BRA `(.L_x_18) ;  /* 0x0000000000b00947 */ /* 0x000fec0003800000 */
[----:B------:R-:W-:-:S07]  /*1110*/  IMAD.MOV.U32 R21, RZ, RZ, 0x54 ;  /* 0x00000054ff157424 */ /* 0x000fce00078e00ff */
.L_x_22:
[----:B------:R-:W-:Y:S05]  /*1120*/  BSYNC.RELIABLE B2 ;  /* 0x0000000000027941 */ /* 0x000fea0003800100 */
.L_x_21:
[----:B------:R-:W-:Y:S01]  /*1130*/  LOP3.LUT R13, R21, 0xff, RZ, 0xc0, !PT ;  /* 0x000000ff150d7812 */ /* 0x000fe200078ec0ff */
[----:B------:R-:W-:Y:S03]  /*1140*/  BSSY.RELIABLE B2, `(.L_x_23) ;  /* 0x0000019000027945 */ /* 0x000fe60003800100 */
[----:B------:R-:W-:-:S13]  /*1150*/  ISETP.NE.AND P0, PT, R13, 0x54, PT ;  /* 0x000000540d00780c */ /* 0x000fda0003f05270 */
[----:B------:R-:W-:Y:S05]  /*1160*/  @P0 BRA `(.L_x_24) ;  /* 0x0000000000400947 */ /* 0x000fea0003800000 */
[--C-:B------:R-:W-:Y:S02]  /*1170*/  SHF.R.U32.HI R14, RZ, 0x8, R16.reuse ;  /* 0x00000008ff0e7819 */ /* 0x100fe40000011610 */
[--C-:B------:R-:W-:Y:S02]  /*1180*/  SHF.R.U32.HI R13, RZ, 0x10, R16.reuse ;  /* 0x00000010ff0d7819 */ /* 0x100fe40000011610 */
[----:B------:R-:W-:-:S04]  /*1190*/  SHF.R.U32.HI R21, RZ, 0x18, R16 ;  /* 0x00000018ff157819 */ /* 0x000fc80000011610 */
[----:B------:R-:W-:-:S04]  /*11a0*/  LOP3.LUT R13, R21, R13, R14, 0xfe, !PT ;  /* 0x0000000d150d7212 */ /* 0x000fc800078efe0e */
[----:B------:R-:W-:-:S13]  /*11b0*/  LOP3.LUT P0, RZ, R13, 0xff, RZ, 0xc0, !PT ;  /* 0x000000ff0dff7812 */ /* 0x000fda000780c0ff */
[----:B------:R-:W-:Y:S01]  /*11c0*/  @P0 LOP3.LUT R13, R14, 0xff, RZ, 0xc0, !PT ;  /* 0x000000ff0e0d0812 */ /* 0x000fe200078ec0ff */
[----:B------:R-:W-:Y:S01]  /*11d0*/  @P0 IMAD.SHL.U32 R14, R21, 0x100, RZ ;  /* 0x00000100150e0824 */ /* 0x000fe200078e00ff */
[----:B------:R-:W-:Y:S05]  /*11e0*/  @P0 BREAK.RELIABLE B2 ;  /* 0x0000000000020942 */ /* 0x000fea0003800100 */
[----:B------:R-:W-:Y:S01]  /*11f0*/  @P0 LOP3.LUT R15, R13, 0xff0000, R16, 0xf8, !PT ;  /* 0x00ff00000d0f0812 */ /* 0x000fe200078ef810 */
[----:B------:R-:W-:Y:S02]  /*1200*/  IMAD.MOV.U32 R16, RZ, RZ, 0x54 ;  /* 0x00000054ff107424 */ /* 0x000fe400078e00ff */
[----:B------:R-:W-:Y:S01]  /*1210*/  @P0 IMAD.SHL.U32 R13, R21, 0x100000, RZ ;  /* 0x00100000150d0824 */ /* 0x000fe200078e00ff */
[----:B------:R-:W-:-:S02]  /*1220*/  @P0 LOP3.LUT R14, R15, 0xf00, R14, 0xf8, !PT ;  /* 0x00000f000f0e0812 */ /* 0x000fc400078ef80e */
[----:B------:R-:W-:Y:S02]  /*1230*/  @P0 PRMT R19, R16, 0x7610, R19 ;  /* 0x0000761010130816 */ /* 0x000fe40000000013 */
[----:B0-----:R-:W-:Y:S01]  /*1240*/  @P0 LOP3.LUT R6, R14, 0xf000000, R13, 0xf8, !PT ;  /* 0x0f0000000e060812 */ /* 0x001fe200078ef80d */
[----:B------:R-:W-:Y:S06]  /*1250*/  @P0 BRA `(.L_x_18) ;  /* 0x00000000005c0947 */ /* 0x000fec0003800000 */
[----:B------:R-:W-:-:S07]  /*1260*/  IMAD.MOV.U32 R21, RZ, RZ, 0x24 ;  /* 0x00000024ff157424 */ /* 0x000fce00078e00ff */
.L_x_24:
[C---:B------:R-:W-:Y:S01]  /*1270*/  LOP3.LUT R13, R21.reuse, 0xff, RZ, 0xc0, !PT ;  /* 0x000000ff150d7812 */ /* 0x040fe200078ec0ff */
[----:B------:R-:W-:Y:S01]  /*1280*/  IMAD.MOV.U32 R18, RZ, RZ, 0x1 ;  /* 0x00000001ff127424 */ /* 0x000fe200078e00ff */
[----:B------:R-:W-:Y:S02]  /*1290*/  PRMT R19, R21, 0x7610, R19 ;  /* 0x0000761015137816 */ /* 0x000fe40000000013 */
[----:B------:R-:W-:-:S13]  /*12a0*/  ISETP.NE.AND P0, PT, R13, 0x24, PT ;  /* 0x000000240d00780c */ /* 0x000fda0003f05270 */
[----:B------:R-:W-:Y:S05]  /*12b0*/  @P0 BREAK.RELIABLE B2 ;  /* 0x0000000000020942 */ /* 0x000fea0003800100 */
[----:B------:R-:W-:Y:S05]  /*12c0*/  @P0 BRA `(.L_x_18) ;  /* 0x0000000000400947 */ /* 0x000fea0003800000 */
[----:B------:R-:W-:Y:S05]  /*12d0*/  BSYNC.RELIABLE B2 ;  /* 0x0000000000027941 */ /* 0x000fea0003800100 */
.L_x_23:
[--C-:B------:R-:W-:Y:S02]  /*12e0*/  SHF.R.U32.HI R14, RZ, 0x8, R17.reuse ;  /* 0x00000008ff0e7819 */ /* 0x100fe40000011611 */
[----:B------:R-:W-:-:S04]  /*12f0*/  SHF.R.U32.HI R13, RZ, 0x10, R17 ;  /* 0x00000010ff0d7819 */ /* 0x000fc80000011611 */
[----:B0-----:R-:W-:-:S04]  /*1300*/  LOP3.LUT R6, R13, R14, R17, 0xfe, !PT ;  /* 0x0000000e0d067212 */ /* 0x001fc800078efe11 */
[----:B------:R-:W-:-:S13]  /*1310*/  LOP3.LUT P0, RZ, R6, 0xff, RZ, 0xc0, !PT ;  /* 0x000000ff06ff7812 */ /* 0x000fda000780c0ff */
[----:B------:R-:W-:Y:S01]  /*1320*/  @P0 IMAD.SHL.U32 R6, R13, 0x10, RZ ;  /* 0x000000100d060824 */ /* 0x000fe200078e00ff */
[----:B------:R-:W-:Y:S01]  /*1330*/  @P0 LOP3.LUT R17, R17, 0xff, RZ, 0xc0, !PT ;  /* 0x000000ff11110812 */ /* 0x000fe200078ec0ff */
[----:B------:R-:W-:Y:S01]  /*1340*/  @P0 IMAD.SHL.U32 R16, R13, 0x100, RZ ;  /* 0x000001000d100824 */ /* 0x000fe200078e00ff */
[----:B------:R-:W-:Y:S01]  /*1350*/  @P0 PRMT R18, R19, 0x7632, R18 ;  /* 0x0000763213120816 */ /* 0x000fe20000000012 */
[----:B------:R-:W-:Y:S01]  /*1360*/  IMAD.MOV.U32 R13, RZ, RZ, 0x24 ;  /* 0x00000024ff0d7424 */ /* 0x000fe200078e00ff */
[----:B------:R-:W-:Y:S02]  /*1370*/  @P0 LOP3.LUT R6, R6, 0xf00, RZ, 0xc0, !PT ;  /* 0x00000f0006060812 */ /* 0x000fe400078ec0ff */
[----:B------:R-:W-:Y:S02]  /*1380*/  @P0 LOP3.LUT R17, R16, 0xf00, R17, 0xe2, !PT ;  /* 0x00000f0010110812 */ /* 0x000fe400078ee211 */
[----:B------:R-:W-:Y:S01]  /*1390*/  @P0 LOP3.LUT R14, R6, 0xff, R14, 0xf8, !PT ;  /* 0x000000ff060e0812 */ /* 0x000fe200078ef80e */
[----:B------:R-:W-:Y:S01]  /*13a0*/  IMAD.MOV.U32 R6, RZ, RZ, R22 ;  /* 0x000000ffff067224 */ /* 0x000fe200078e0016 */
[----:B------:R-:W-:-:S02]  /*13b0*/  PRMT R19, R13, 0x7610, R19 ;  /* 0x000076100d137816 */ /* 0x000fc40000000013 */
[----:B------:R-:W-:-:S07]  /*13c0*/  @P0 PRMT R6, R14, 0x1054, R17 ;  /* 0x000010540e060816 */ /* 0x000fce0000000011 */
.L_x_18:
[----:B------:R-:W-:Y:S05]  /*13d0*/  BSYNC.RECONVERGENT B1 ;  /* 0x0000000000017941 */ /* 0x000fea0003800200 */
.L_x_15:
[----:B------:R-:W-:-:S13]  /*13e0*/  LOP3.LUT P0, RZ, R18, 0xff, RZ, 0xc0, !PT ;  /* 0x000000ff12ff7812 */ /* 0x000fda000780c0ff */
[----:B------:R-:W-:Y:S05]  /*13f0*/  @P0 BRA `(.L_x_12) ;  /* 0x0000000000b80947 */ /* 0x000fea0003800000 */
[----:B------:R-:W-:Y:S01]  /*1400*/  ISETP.NE.AND P0, PT, R8, RZ, PT ;  /* 0x000000ff0800720c */ /* 0x000fe20003f05270 */
[----:B------:R-:W-:-:S12]  /*1410*/  IMAD.MOV.U32 R13, RZ, RZ, 0x41 ;  /* 0x00000041ff0d7424 */ /* 0x000fd800078e00ff */
[----:B------:R-:W-:Y:S01]  /*1420*/  @P0 PRMT R19, R13, 0x7610, R19 ;  /* 0x000076100d130816 */ /* 0x000fe20000000013 */
[----:B------:R-:W-:Y:S01]  /*1430*/  @P0 VIADD R8, R8, 0x1 ;  /* 0x0000000108080836 */ /* 0x000fe20000000000 */
[----:B------:R-:W-:Y:S01]  /*1440*/  @P0 PRMT R18, RZ, 0x7610, R18 ;  /* 0x00007610ff120816 */ /* 0x000fe20000000012 */
[----:B------:R-:W-:Y:S06]  /*1450*/  @P0 BRA `(.L_x_12) ;  /* 0x0000000000a00947 */ /* 0x000fec0003800000 */
[----:B----4-:R-:W-:Y:S01]  /*1460*/  LOP3.LUT R12, R12, 0xff, RZ, 0xc0, !PT ;  /* 0x000000ff0c0c7812 */ /* 0x010fe200078ec0ff */
[----:B------:R-:W-:Y:S01]  /*1470*/  IMAD.MOV.U32 R8, RZ, RZ, 0x1 ;  /* 0x00000001ff087424 */ /* 0x000fe200078e00ff */
[----:B------:R-:W-:Y:S02]  /*1480*/  LOP3.LUT R19, R19, 0xff, RZ, 0xc0, !PT ;  /* 0x000000ff13137812 */ /* 0x000fe400078ec0ff */
[----:B------:R-:W-:Y:S02]  /*1490*/  PRMT R18, RZ, 0x7610, R18 ;  /* 0x00007610ff127816 */ /* 0x000fe40000000012 */
[----:B------:R-:W-:Y:S01]  /*14a0*/  ISETP.NE.AND P0, PT, R19, R12, PT ;  /* 0x0000000c1300720c */ /* 0x000fe20003f05270 */
[----:B------:R-:W-:-:S12]  /*14b0*/  IMAD.MOV.U32 R19, RZ, RZ, 0x41 ;  /* 0x00000041ff137424 */ /* 0x000fd800078e00ff */
[----:B------:R-:W-:Y:S05]  /*14c0*/  @P0 BRA `(.L_x_12) ;  /* 0x0000000000840947 */ /* 0x000fea0003800000 */
[----:B------:R-:W1:Y:S01]  /*14d0*/  LDCU UR4, c[0x0][0x3d0] ;  /* 0x00007a00ff0477ac */ /* 0x000e620008000800 */
[----:B------:R-:W1:Y:S01]  /*14e0*/  I2F.U16 R14, R6 ;  /* 0x00000006000e7306 */ /* 0x000e620000101000 */
[----:B------:R-:W-:Y:S01]  /*14f0*/  SHF.R.U32.HI R15, RZ, 0x10, R6 ;  /* 0x00000010ff0f7819 */ /* 0x000fe20000011606 */
[----:B------:R-:W-:-:S03]  /*1500*/  UMOV UR5, URZ ;  /* 0x000000ff00057c82 */ /* 0x000fc60008000000 */
[----:B------:R-:W-:-:S04]  /*1510*/  I2FP.F32.U32 R15, R15 ;  /* 0x0000000f000f7245 */ /* 0x000fc80000201000 */
[----:B-1----:R-:W5:Y:S01]  /*1520*/  TEX.LL RZ, R12, R14, R20, UR4, 2D, 0x9 ;  /* 0x28ff04140e0c7f60 */ /* 0x002f6200089e09ff */
[----:B------:R-:W-:Y:S01]  /*1530*/  ISETP.NE.AND P0, PT, R6, R0, PT ;  /* 0x000000000600720c */ /* 0x000fe20003f05270 */
[----:B------:R-:W-:Y:S01]  /*1540*/  IMAD.MOV.U32 R8, RZ, RZ, RZ ;  /* 0x000000ffff087224 */ /* 0x000fe200078e00ff */
[----:B-----5:R-:W-:-:S05]  /*1550*/  LOP3.LUT R13, R13, 0xffffff, RZ, 0xc0, !PT ;  /* 0x00ffffff0d0d7812 */ /* 0x020fca00078ec0ff */
[----:B------:R-:W-:-:S06]  /*1560*/  VIADD R9, R13, 0xffffffff ;  /* 0xffffffff0d097836 */ /* 0x000fcc0000000000 */
[----:B------:R-:W-:Y:S05]  /*1570*/  @P0 BRA `(.L_x_12) ;  /* 0x0000000000580947 */ /* 0x000fea0003800000 */
[----:B------:R-:W2:Y:S01]  /*1580*/  LDG.E.U16 R13, desc[UR6][R10.64+0x10] ;  /* 0x000010060a0d7981 */ /* 0x000ea2000c1e1500 */
[----:B0-----:R-:W-:Y:S02]  /*1590*/  IMAD.MOV.U32 R6, RZ, RZ, R0 ;  /* 0x000000ffff067224 */ /* 0x001fe400078e0000 */
[----:B------:R-:W-:Y:S01]  /*15a0*/  IMAD.MOV.U32 R8, RZ, RZ, 0x1 ;  /* 0x00000001ff087424 */ /* 0x000fe200078e00ff */
[----:B--2---:R-:W-:-:S13]  /*15b0*/  ISETP.NE.AND P0, PT, R13, RZ, PT ;  /* 0x000000ff0d00720c */ /* 0x004fda0003f05270 */
[----:B------:R-:W-:Y:S05]  /*15c0*/  @!P0 BRA `(.L_x_12) ;  /* 0x0000000000448947 */ /* 0x000fea0003800000 */
[--C-:B------:R-:W-:Y:S01]  /*15d0*/  SHF.R.U32.HI R6, RZ, 0x10, R12.reuse ;  /* 0x00000010ff067819 */ /* 0x100fe2000001160c */
[----:B------:R-:W0:Y:S01]  /*15e0*/  LDCU UR4, c[0x0][0x3d0] ;  /* 0x00007a00ff0477ac */ /* 0x000e220008000800 */
[----:B------:R-:W-:Y:S02]  /*15f0*/  LOP3.LUT R8, R12, 0xff, RZ, 0xc0, !PT ;  /* 0x000000ff0c087812 */ /* 0x000fe400078ec0ff */
[----:B------:R-:W-:Y:S01]  /*1600*/  SGXT.U32 R6, R6, 0x4 ;  /* 0x000000040606781a */ /* 0x000fe20000000000 */
[----:B------:R-:W-:Y:S01]  /*1610*/  UMOV UR5, URZ ;  /* 0x000000ff00057c82 */ /* 0x000fe20008000000 */
[----:B------:R-:W-:Y:S02]  /*1620*/  PRMT R9, R12, 0x7771, RZ ;  /* 0x000077710c097816 */ /* 0x000fe400000000ff */
[----:B------:R-:W-:Y:S01]  /*1630*/  SHF.R.U32.HI R12, RZ, 0xc, R12 ;  /* 0x0000000cff0c7819 */ /* 0x000fe2000001160c */
[----:B------:R-:W-:-:S03]  /*1640*/  IMAD.SHL.U32 R15, R6, 0x100, RZ ;  /* 0x00000100060f7824 */ /* 0x000fc600078e00ff */
[----:B------:R-:W-:Y:S02]  /*1650*/  LOP3.LUT R9, R9, 0xf00, R12, 0xf8, !PT ;  /* 0x00000f0009097812 */ /* 0x000fe400078ef80c */
[----:B------:R-:W-:Y:S02]  /*1660*/  LOP3.LUT R8, R15, 0xf00, R8, 0xe2, !PT ;  /* 0x00000f000f087812 */ /* 0x000fe400078ee208 */
[----:B------:R-:W-:Y:S02]  /*1670*/  I2FP.F32.U32 R15, R9 ;  /* 0x00000009000f7245 */ /* 0x000fe40000201000 */
[----:B------:R-:W-:-:S06]  /*1680*/  I2FP.F32.U32 R14, R8 ;  /* 0x00000008000e7245 */ /* 0x000fcc0000201000 */
[----:B0-----:R-:W5:Y:S01]  /*1690*/  TEX.LL RZ, R14, R14, R20, UR4, 2D, 0x8 ;  /* 0x28ff04140e0e7f60 */ /* 0x001f6200089e08ff */
[----:B------:R-:W-:Y:S02]  /*16a0*/  IMAD.MOV.U32 R6, RZ, RZ, R0 ;  /* 0x000000ffff067224 */ /* 0x000fe400078e0000 */
[----:B------:R-:W-:Y:S01]  /*16b0*/  IMAD.MOV.U32 R8, RZ, RZ, 0x1 ;  /* 0x00000001ff087424 */ /* 0x000fe200078e00ff */
[----:B-----5:R-:W-:-:S04]  /*16c0*/  LOP3.LUT R12, R14, 0xffffff, RZ, 0xc0, !PT ;  /* 0x00ffffff0e0c7812 */ /* 0x020fc800078ec0ff */
[----:B------:R-:W-:-:S07]  /*16d0*/  IADD3 R9, PT, PT, R13, -0x1, R12 ;  /* 0xffffffff0d097810 */ /* 0x000fce0007ffe00c */
.L_x_12:
[----:B------:R-:W-:Y:S05]  /*16e0*/  BSYNC.RECONVERGENT B0 ;  /* 0x0000000000007941 */ /* 0x000fea0003800200 */
.L_x_6:
[----:B------:R-:W-:-:S13]  /*16f0*/  ISETP.NE.AND P0, PT, R6, R5, PT ;  /* 0x000000050600720c */ /* 0x000fda0003f05270 */
[----:B------:R-:W-:Y:S05]  /*1700*/  @P0 BRA `(.L_x_25) ;  /* 0xffffffec00a80947 */ /* 0x000fea000383ffff */
[----:B------:R-:W-:Y:S05]  /*1710*/  EXIT ;  /* 0x000000000000794d */ /* 0x000fea0003800000 */
.L_x_26:
[----:B------:R-:W-:-:S00]  /*1720*/  BRA `(.L_x_26) ;  /* 0xfffffffc00fc7947 */ /* 0x000fc0000383ffff */
[----:B------:R-:W-:-:S00]  /*1730*/  NOP ;  /* 0x0000000000007918 */ /* 0x000fc00000000000 */
        /* <DEDUP_REMOVED lines=12> */
.L_x_43:


//--------------------- .text._Z17mummergpuRCKernelP10MatchCoordPcPKiS3_ii --------------------------
	.section	.text._Z17mummergpuRCKernelP10MatchCoordPcPKiS3_ii,"ax",@progbits
	.align	128
        .global         _Z17mummergpuRCKernelP10MatchCoordPcPKiS3_ii
        .type           _Z17mummergpuRCKernelP10MatchCoordPcPKiS3_ii,@function
        .size           _Z17mummergpuRCKernelP10MatchCoordPcPKiS3_ii,(.L_x_44 - _Z17mummergpuRCKernelP10MatchCoordPcPKiS3_ii)
        .other          _Z17mummergpuRCKernelP10MatchCoordPcPKiS3_ii,@"STO_CUDA_ENTRY STV_DEFAULT"
_Z17mummergpuRCKernelP10MatchCoordPcPKiS3_ii:
.text._Z17mummergpuRCKernelP10MatchCoordPcPKiS3_ii:
[----:B------:R-:W-:Y:S01]  /*0000*/  LDC R1, c[0x0][0x37c] ;  /* 0x0000df00ff017b82 */ /* 0x000fe20000000800 */
[----:B------:R-:W-:Y:S05]  /*0010*/  EXIT ;  /* 0x000000000000794d */ /* 0x000fea0003800000 */
.L_x_27:
        /* <DEDUP_REMOVED lines=14> */
.L_x_44:


//--------------------- .text._Z15mummergpuKernelPvPcS0_PKiS2_ii --------------------------
	.section	.text._Z15mummergpuKernelPvPcS0_PKiS2_ii,"ax",@progbits
	.align	128
        .global         _Z15mummergpuKernelPvPcS0_PKiS2_ii
        .type           _Z15mummergpuKernelPvPcS0_PKiS2_ii,@function
        .size           _Z15mummergpuKernelPvPcS0_PKiS2_ii,(.L_x_45 - _Z15mummergpuKernelPvPcS0_PKiS2_ii)
        .other          _Z15mummergpuKernelPvPcS0_PKiS2_ii,@"STO_CUDA_ENTRY STV_DEFAULT"
_Z15mummergpuKernelPvPcS0_PKiS2_ii:
.text._Z15mummergpuKernelPvPcS0_PKiS2_ii:
        /* <DEDUP_REMOVED lines=11> */
[----:B------:R-:W1:Y:S01]  /*00b0*/  LDCU.64 UR6, c[0x0][0x358] ;  /* 0x00006b00ff0677ac */ /* 0x000e620008000a00 */
[----:B------:R-:W2:Y:S01]  /*00c0*/  LDCU UR4, c[0x0][0x3ac] ;  /* 0x00007580ff0477ac */ /* 0x000ea20008000800 */
[----:B0-----:R-:W-:-:S06]  /*00d0*/  IMAD.WIDE R2, R5, 0x4, R2 ;  /* 0x0000000405027825 */ /* 0x001fcc00078e0202 */
[----:B-1----:R-:W2:Y:S02]  /*00e0*/  LDG.E R2, desc[UR6][R2.64] ;  /* 0x0000000602027981 */ /* 0x002ea4000c1e1900 */
[----:B--2---:R-:W-:-:S05]  /*00f0*/  VIADD R14, R2, -UR4 ;  /* 0x80000004020e7c36 */ /* 0x004fca0008000000 */
[----:B------:R-:W-:-:S13]  /*0100*/  ISETP.GE.AND P0, PT, R14, RZ, PT ;  /* 0x000000ff0e00720c */ /* 0x000fda0003f06270 */
[----:B------:R-:W-:Y:S05]  /*0110*/  @!P0 EXIT ;  /* 0x000000000000894d */ /* 0x000fea0003800000 */
[----:B------:R-:W0:Y:S01]  /*0120*/  LDC.64 R12, c[0x0][0x398] ;  /* 0x0000e600ff0c7b82 */ /* 0x000e220000000a00 */
[----:B------:R-:W-:Y:S01]  /*0130*/  UIADD3 UR4, UPT, UPT, UR4, 0x1, URZ ;  /* 0x0000000104047890 */ /* 0x000fe2000fffe0ff */
[----:B------:R-:W1:Y:S01]  /*0140*/  LDCU.128 UR8, c[0x0][0x380] ;  /* 0x00007000ff0877ac */ /* 0x000e620008000c00 */
[----:B0-----:R-:W-:-:S06]  /*0150*/  IMAD.WIDE R12, R5, 0x4, R12 ;  /* 0x00000004050c7825 */ /* 0x001fcc00078e020c */
[----:B------:R-:W2:Y:S01]  /*0160*/  LDG.E R12, desc[UR6][R12.64] ;  /* 0x000000060c0c7981 */ /* 0x000ea2000c1e1900 */
[----:B------:R-:W-:Y:S01]  /*0170*/  ULOP3.LUT UR4, UR4, 0xffffff, URZ, 0xc0, !UPT ;  /* 0x00ffffff04047892 */ /* 0x000fe2000f8ec0ff */
[----:B------:R-:W-:Y:S01]  /*0180*/  LOP3.LUT R5, R5, 0xffffff, RZ, 0xc0, !PT ;  /* 0x00ffffff05057812 */ /* 0x000fe200078ec0ff */
[----:B------:R-:W-:Y:S02]  /*0190*/  IMAD.MOV.U32 R9, RZ, RZ, RZ ;  /* 0x000000ffff097224 */ /* 0x000fe400078e00ff */
[----:B------:R-:W-:Y:S02]  /*01a0*/  IMAD.MOV.U32 R18, RZ, RZ, RZ ;  /* 0x000000ffff127224 */ /* 0x000fe400078e00ff */
[----:B------:R-:W-:-:S05]  /*01b0*/  IMAD R5, R5, UR4, RZ ;  /* 0x0000000405057c24 */ /* 0x000fca000f8e02ff */
[----:B--2---:R-:W-:Y:S02]  /*01c0*/  IADD3 R20, P1, PT, -R5, R12, RZ ;  /* 0x0000000c05147210 */ /* 0x004fe40007f3e1ff */
[----:B------:R-:W-:Y:S02]  /*01d0*/  CS2R R4, SRZ ;  /* 0x0000000000047805 */ /* 0x000fe4000001ff00 */
[----:B------:R-:W-:Y:S02]  /*01e0*/  SHF.R.S32.HI R11, RZ, 0x1f, R12 ;  /* 0x0000001fff0b7819 */ /* 0x000fe4000001140c */
[----:B-1----:R-:W-:Y:S02]  /*01f0*/  IADD3.X R10, P0, PT, R12, UR10, RZ, PT, !PT ;  /* 0x0000000a0c0a7c10 */ /* 0x002fe4000bf1e4ff */
[----:B------:R-:W-:Y:S02]  /*0200*/  LEA R15, P2, R20, UR8, 0x3 ;  /* 0x00000008140f7c11 */ /* 0x000fe4000f8418ff */
[----:B------:R-:W-:-:S02]  /*0210*/  IADD3.X R3, PT, PT, R11, -0x1, RZ, P1, !PT ;  /* 0xffffffff0b037810 */ /* 0x000fc40000ffe4ff */
[----:B------:R-:W-:Y:S02]  /*0220*/  IADD3.X R8, PT, PT, R11, UR11, RZ, P0, !PT ;  /* 0x0000000b0b087c10 */ /* 0x000fe400087fe4ff */
[----:B------:R-:W-:-:S07]  /*0230*/  LEA.HI.X R20, R20, UR9, R3, 0x3, P2 ;  /* 0x0000000914147c11 */ /* 0x000fce00090f1c03 */
.L_x_41:
[----:B------:R-:W0:Y:S01]  /*0240*/  LDCU.64 UR4, c[0x0][0x388] ;  /* 0x00007100ff0477ac */ /* 0x000e220008000a00 */
[----:B------:R-:W-:-:S04]  /*0250*/  ISETP.GE.AND P0, PT, R18, 0x1, PT ;  /* 0x000000011200780c */ /* 0x000fc80003f06270 */
[----:B------:R-:W-:-:S04]  /*0260*/  ISETP.EQ.OR P0, PT, R4, RZ, !P0 ;  /* 0x000000ff0400720c */ /* 0x000fc80004702670 */
[----:B------:R-:W-:-:S05]  /*0270*/  SEL R18, R18, 0x1, !P0 ;  /* 0x0000000112127807 */ /* 0x000fca0004000000 */
[----:B------:R-:W-:-:S05]  /*0280*/  IMAD.IADD R3, R18, 0x1, R9 ;  /* 0x0000000112037824 */ /* 0x000fca00078e0209 */
[----:B------:R-:W-:Y:S02]  /*0290*/  SHF.R.S32.HI R6, RZ, 0x1f, R3 ;  /* 0x0000001fff067819 */ /* 0x000fe40000011403 */
[----:B0-----:R-:W-:-:S04]  /*02a0*/  IADD3 R2, P1, P2, R3, UR4, R12 ;  /* 0x0000000403027c10 */ /* 0x001fc8000fa3e00c */
[----:B------:R-:W-:-:S05]  /*02b0*/  IADD3.X R3, PT, PT, R6, UR5, R11, P1, P2 ;  /* 0x0000000506037c10 */ /* 0x000fca0008fe440b */
[----:B------:R0:W2:Y:S01]  /*02c0*/  LDG.E.U8 R17, desc[UR6][R2.64] ;  /* 0x0000000602117981 */ /* 0x0000a2000c1e1100 */
[----:B------:R-:W-:Y:S01]  /*02d0*/  BSSY.RECONVERGENT B0, `(.L_x_28) ;  /* 0x0000090000007945 */ /* 0x000fe20003800200 */
[----:B------:R-:W-:Y:S01]  /*02e0*/  IMAD.MOV.U32 R22, RZ, RZ, RZ ;  /* 0x000000ffff167224 */ /* 0x000fe200078e00ff */
[----:B------:R-:W-:Y:S02]  /*02f0*/  SEL R16, R5, RZ, !P0 ;  /* 0x000000ff05107207 */ /* 0x000fe40004000000 */
[----:B------:R-:W-:Y:S01]  /*0300*/  SEL R4, R4, 0x10000, !P0 ;  /* 0x0001000004047807 */ /* 0x000fe20004000000 */
[----:B0-----:R-:W-:Y:S02]  /*0310*/  IMAD.MOV.U32 R2, RZ, RZ, R15 ;  /* 0x000000ffff027224 */ /* 0x001fe400078e000f */
[----:B------:R-:W-:Y:S01]  /*0320*/  IMAD.MOV.U32 R3, RZ, RZ, R20 ;  /* 0x000000ffff037224 */ /* 0x000fe200078e0014 */
[----:B--2---:R-:W-:-:S13]  /*0330*/  ISETP.NE.AND P1, PT, R17, RZ, PT ;  /* 0x000000ff1100720c */ /* 0x004fda0003f25270 */
[----:B------:R-:W-:Y:S05]  /*0340*/  @!P1 BRA `(.L_x_29) ;  /* 0x0000000400dc9947 */ /* 0x000fea0003800000 */
[----:B------:R-:W-:-:S07]  /*0350*/  IMAD.MOV.U32 R20, RZ, RZ, R18 ;  /* 0x000000ffff147224 */ /* 0x000fce00078e0012 */
.L_x_39:
[----:B------:R-:W0:Y:S01]  /*0360*/  LDCU UR4, c[0x0][0x3d0] ;  /* 0x00007a00ff0477ac */ /* 0x000e220008000800 */
[----:B------:R-:W-:Y:S01]  /*0370*/  I2F.U16 R6, R4 ;  /* 0x0000000400067306 */ /* 0x000fe20000101000 */
[----:B------:R-:W-:Y:S01]  /*0380*/  IMAD.MOV.U32 R18, RZ, RZ, -0x3e000000 ;  /* 0xc2000000ff127424 */ /* 0x000fe200078e00ff */
[----:B------:R-:W-:-:S06]  /*0390*/  UMOV UR5, URZ ;  /* 0x000000ff00057c82 */ /* 0x000fcc0008000000 */
[----:B------:R-:W0:Y:S02]  /*03a0*/  I2F.U16 R7, R4.H1 ;  /* 0x1000000400077306 */ /* 0x000e240000101000 */
[----:B0-----:R0:W5:Y:S01]  /*03b0*/  TEX.LL R21, R18, R6, R18, UR4, 2D, 0x7 ;  /* 0x28ff041206127f60 */ /* 0x00116200089e0715 */
[----:B------:R-:W-:Y:S01]  /*03c0*/  LOP3.LUT R17, R17, 0xffff, RZ, 0xc0, !PT ;  /* 0x0000ffff11117812 */ /* 0x000fe200078ec0ff */
[----:B------:R-:W-:Y:S01]  /*03d0*/  BSSY.RECONVERGENT B1, `(.L_x_30) ;  /* 0x0000022000017945 */ /* 0x000fe20003800200 */
[----:B------:R-:W-:Y:S02]  /*03e0*/  IMAD.MOV.U32 R0, RZ, RZ, R4 ;  /* 0x000000ffff007224 */ /* 0x000fe400078e0004 */
[----:B------:R-:W-:-:S04]  /*03f0*/  PRMT R5, R17, 0x8880, RZ ;  /* 0x0000888011057816 */ /* 0x000fc800000000ff */
[----:B------:R-:W-:-:S13]  /*0400*/  ISETP.GT.AND P0, PT, R5, 0x46, PT ;  /* 0x000000460500780c */ /* 0x000fda0003f04270 */
[----:B0-----:R-:W-:Y:S05]  /*0410*/  @P0 BRA `(.L_x_31) ;  /* 0x00000000003c0947 */ /* 0x001fea0003800000 */
[----:B------:R-:W-:-:S13]  /*0420*/  ISETP.NE.AND P0, PT, R5, 0x41, PT ;  /* 0x000000410500780c */ /* 0x000fda0003f05270 */
[----:B------:R-:W-:Y:S05]  /*0430*/  @!P0 BRA `(.L_x_32) ;  /* 0x0000000000248947 */ /* 0x000fea0003800000 */
[----:B------:R-:W-:Y:S02]  /*0440*/  ISETP.NE.AND P0, PT, R5, 0x43, PT ;  /* 0x000000430500780c */ /* 0x000fe40003f05270 */
[----:B------:R-:W-:Y:S02]  /*0450*/  PRMT R15, RZ, 0x7610, R15 ;  /* 0x00007610ff0f7816 */ /* 0x000fe4000000000f */
[----:B------:R-:W-:Y:S02]  /*0460*/  PRMT R5, RZ, 0x7610, R5 ;  /* 0x00007610ff057816 */ /* 0x000fe40000000005 */
[----:B------:R-:W-:-:S07]  /*0470*/  PRMT R17, RZ, 0x7610, R17 ;  /* 0x00007610ff117816 */ /* 0x000fce0000000011 */
[----:B------:R-:W-:Y:S05]  /*0480*/  @P0 BRA `(.L_x_33) ;  /* 0x0000000000580947 */ /* 0x000fea0003800000 */
[----:B-----5:R-:W-:Y:S02]  /*0490*/  SHF.R.U32.HI R15, RZ, 0x18, R18 ;  /* 0x00000018ff0f7819 */ /* 0x020fe40000011612 */
[----:B------:R-:W-:Y:S02]  /*04a0*/  SHF.R.U32.HI R17, RZ, 0x8, R19 ;  /* 0x00000008ff117819 */ /* 0x000fe40000011613 */
[----:B------:R-:W-:Y:S01]  /*04b0*/  PRMT R5, R19, 0x7610, R5 ;  /* 0x0000761013057816 */ /* 0x000fe20000000005 */
[----:B------:R-:W-:Y:S06]  /*04c0*/  BRA `(.L_x_33) ;  /* 0x0000000000487947 */ /* 0x000fec0003800000 */
.L_x_32:
[--C-:B-----5:R-:W-:Y:S02]  /*04d0*/  SHF.R.U32.HI R5, RZ, 0x8, R18.reuse ;  /* 0x00000008ff057819 */ /* 0x120fe40000011612 */
[----:B------:R-:W-:Y:S02]  /*04e0*/  SHF.R.U32.HI R17, RZ, 0x10, R18 ;  /* 0x00000010ff117819 */ /* 0x000fe40000011612 */
[----:B------:R-:W-:Y:S01]  /*04f0*/  PRMT R15, R18, 0x7610, R15 ;  /* 0x00007610120f7816 */ /* 0x000fe2000000000f */
[----:B------:R-:W-:Y:S06]  /*0500*/  BRA `(.L_x_33) ;  /* 0x0000000000387947 */ /* 0x000fec0003800000 */
.L_x_31:
[----:B------:R-:W-:-:S13]  /*0510*/  ISETP.NE.AND P0, PT, R5, 0x47, PT ;  /* 0x000000470500780c */ /* 0x000fda0003f05270 */
[----:B------:R-:W-:Y:S05]  /*0520*/  @!P0 BRA `(.L_x_34) ;  /* 0x0000000000248947 */ /* 0x000fea0003800000 */
[----:B------:R-:W-:Y:S02]  /*0530*/  ISETP.NE.AND P0, PT, R5, 0x54, PT ;  /* 0x000000540500780c */ /* 0x000fe40003f05270 */
[----:B------:R-:W-:Y:S02]  /*0540*/  PRMT R15, RZ, 0x7610, R15 ;  /* 0x00007610ff0f7816 */ /* 0x000fe4000000000f */
[----:B------:R-:W-:Y:S02]  /*0550*/  PRMT R5, RZ, 0x7610, R5 ;  /* 0x00007610ff057816 */ /* 0x000fe40000000005 */
[----:B------:R-:W-:-:S07]  /*0560*/  PRMT R17, RZ, 0x7610, R17 ;  /* 0x00007610ff117816 */ /* 0x000fce0000000011 */
[----:B------:R-:W-:Y:S05]  /*0570*/  @P0 BRA `(.L_x_33) ;  /* 0x00000000001c0947 */ /* 0x000fea0003800000 */
[--C-:B-----5:R-:W-:Y:S02]  /*0580*/  SHF.R.U32.HI R15, RZ, 0x8, R21.reuse ;  /* 0x00000008ff0f7819 */ /* 0x120fe40000011615 */
[--C-:B------:R-:W-:Y:S02]  /*0590*/  SHF.R.U32.HI R17, RZ, 0x18, R21.reuse ;  /* 0x00000018ff117819 */ /* 0x100fe40000011615 */
[----:B------:R-:W-:Y:S01]  /*05a0*/  SHF.R.U32.HI R5, RZ, 0x10, R21 ;  /* 0x00000010ff057819 */ /* 0x000fe20000011615 */
[----:B------:R-:W-:Y:S06]  /*05b0*/  BRA `(.L_x_33) ;  /* 0x00000000000c7947 */ /* 0x000fec0003800000 */
.L_x_34:
[--C-:B-----5:R-:W-:Y:S02]  /*05c0*/  SHF.R.U32.HI R5, RZ, 0x18, R19.reuse ;  /* 0x00000018ff057819 */ /* 0x120fe40000011613 */
[----:B------:R-:W-:Y:S02]  /*05d0*/  SHF.R.U32.HI R15, RZ, 0x10, R19 ;  /* 0x00000010ff0f7819 */ /* 0x000fe40000011613 */
[----:B------:R-:W-:-:S07]  /*05e0*/  PRMT R17, R21, 0x7610, R17 ;  /* 0x0000761015117816 */ /* 0x000fce0000000011 */
.L_x_33:
[----:B------:R-:W-:Y:S05]  /*05f0*/  BSYNC.RECONVERGENT B1 ;  /* 0x0000000000017941 */ /* 0x000fea0003800200 */
.L_x_30:
[----:B-----5:R-:W-:Y:S01]  /*0600*/  IMAD.SHL.U32 R19, R17, 0x10, RZ ;  /* 0x0000001011137824 */ /* 0x020fe200078e00ff */
[----:B------:R-:W-:Y:S02]  /*0610*/  LOP3.LUT R15, R15, 0xff, RZ, 0xc0, !PT ;  /* 0x000000ff0f0f7812 */ /* 0x000fe400078ec0ff */
[----:B------:R-:W-:Y:S02]  /*0620*/  LOP3.LUT R18, R17, 0xf, RZ, 0xc0, !PT ;  /* 0x0000000f11127812 */ /* 0x000fe400078ec0ff */
[----:B------:R-:W-:Y:S02]  /*0630*/  LOP3.LUT R22, R19, 0xf00, RZ, 0xc0, !PT ;  /* 0x00000f0013167812 */ /* 0x000fe400078ec0ff */
[----:B------:R-:W-:Y:S02]  /*0640*/  PRMT R18, R18, 0x7604, R15 ;  /* 0x0000760412127816 */ /* 0x000fe4000000000f */
[----:B------:R-:W-:-:S04]  /*0650*/  LOP3.LUT R5, R22, 0xff, R5, 0xf8, !PT ;  /* 0x000000ff16057812 */ /* 0x000fc800078ef805 */
[----:B------:R-:W-:-:S04]  /*0660*/  PRMT R15, R5, 0x1054, R18 ;  /* 0x00001054050f7816 */ /* 0x000fc80000000012 */
[----:B------:R-:W-:-:S13]  /*0670*/  ISETP.NE.AND P0, PT, R15, RZ, PT ;  /* 0x000000ff0f00720c */ /* 0x000fda0003f05270 */
[----:B------:R-:W-:Y:S05]  /*0680*/  @!P0 BRA `(.L_x_35) ;  /* 0x0000000400308947 */ /* 0x000fea0003800000 */
[----:B------:R-:W0:Y:S01]  /*0690*/  LDCU UR4, c[0x0][0x3d4] ;  /* 0x00007a80ff0477ac */ /* 0x000e220008000800 */
[----:B------:R-:W-:Y:S01]  /*06a0*/  I2FP.F32.U32 R4, R18 ;  /* 0x0000001200047245 */ /* 0x000fe20000201000 */
[----:B------:R-:W-:Y:S01]  /*06b0*/  IMAD.MOV.U32 R17, RZ, RZ, -0x3e000000 ;  /* 0xc2000000ff117424 */ /* 0x000fe200078e00ff */
[----:B------:R-:W-:Y:S01]  /*06c0*/  I2FP.F32.U32 R5, R5 ;  /* 0x0000000500057245 */ /* 0x000fe20000201000 */
[----:B------:R-:W-:-:S05]  /*06d0*/  UMOV UR5, URZ ;  /* 0x000000ff00057c82 */ /* 0x000fca0008000000 */
[----:B0-----:R0:W5:Y:S01]  /*06e0*/  TEX.LL RZ, R4, R4, R17, UR4, 2D, 0x6 ;  /* 0x28ff041104047f60 */ /* 0x00116200089e06ff */
[----:B------:R-:W-:Y:S01]  /*06f0*/  ISETP.NE.AND P1, PT, R16, RZ, PT ;  /* 0x000000ff1000720c */ /* 0x000fe20003f25270 */
[----:B0-----:R-:W0:Y:S01]  /*0700*/  LDCU.64 UR4, c[0x0][0x388] ;  /* 0x00007100ff0477ac */ /* 0x001e220008000a00 */
[C---:B-----5:R-:W-:Y:S02]  /*0710*/  PRMT R13, R5.reuse, 0x7771, RZ ;  /* 0x00007771050d7816 */ /* 0x060fe400000000ff */
[----:B------:R-:W-:Y:S02]  /*0720*/  SHF.R.U32.HI R18, RZ, 0x18, R5 ;  /* 0x00000018ff127819 */ /* 0x000fe40000011605 */
[----:B------:R-:W-:Y:S02]  /*0730*/  PRMT R6, R4, 0x7772, RZ ;  /* 0x0000777204067816 */ /* 0x000fe400000000ff */
[----:B------:R-:W-:Y:S02]  /*0740*/  SHF.R.U32.HI R7, RZ, 0x18, R4 ;  /* 0x00000018ff077819 */ /* 0x000fe40000011604 */
[----:B------:R-:W-:Y:S01]  /*0750*/  PRMT R18, R18, 0x1054, R13 ;  /* 0x0000105412127816 */ /* 0x000fe2000000000d */
[----:B------:R-:W-:Y:S01]  /*0760*/  IMAD.U32 R13, R5, 0x10000, RZ ;  /* 0x00010000050d7824 */ /* 0x000fe200078e00ff */
[----:B------:R-:W-:-:S02]  /*0770*/  PRMT R6, R7, 0x2104, R6 ;  /* 0x0000210407067816 */ /* 0x000fc40000000006 */
[----:B------:R-:W-:Y:S02]  /*0780*/  SHF.R.U32.HI R7, RZ, 0x8, R5 ;  /* 0x00000008ff077819 */ /* 0x000fe40000011605 */
[----:B------:R-:W-:Y:S02]  /*0790*/  LOP3.LUT R13, R6, 0xff0000, R13, 0xf8, !PT ;  /* 0x00ff0000060d7812 */ /* 0x000fe400078ef80d */
[----:B------:R-:W-:-:S04]  /*07a0*/  LOP3.LUT R5, R18, 0xff00, R7, 0xf8, !PT ;  /* 0x0000ff0012057812 */ /* 0x000fc800078ef807 */
[----:B------:R-:W-:-:S04]  /*07b0*/  @P1 IADD3 R19, PT, PT, R5, 0x1, -R13 ;  /* 0x0000000105131810 */ /* 0x000fc80007ffe80d */
[----:B------:R-:W-:Y:S01]  /*07c0*/  @P1 VIMNMX R21, PT, PT, R19, R16, PT ;  /* 0x0000001013151248 */ /* 0x000fe20003fe0100 */
[----:B------:R-:W-:-:S04]  /*07d0*/  @!P1 IMAD.MOV.U32 R21, RZ, RZ, 0x1 ;  /* 0x00000001ff159424 */ /* 0x000fc800078e00ff */
[----:B------:R-:W-:-:S04]  /*07e0*/  IMAD.IADD R18, R21, 0x1, R20 ;  /* 0x0000000115127824 */ /* 0x000fc800078e0214 */
[----:B------:R-:W-:-:S05]  /*07f0*/  IMAD.IADD R7, R18, 0x1, R9 ;  /* 0x0000000112077824 */ /* 0x000fca00078e0209 */
[----:B------:R-:W-:Y:S02]  /*0800*/  SHF.R.S32.HI R4, RZ, 0x1f, R7 ;  /* 0x0000001fff047819 */ /* 0x000fe40000011407 */
[----:B0-----:R-:W-:-:S04]  /*0810*/  IADD3 R6, P0, P2, R7, UR4, R12 ;  /* 0x0000000407067c10 */ /* 0x001fc8000fa1e00c */
[----:B------:R-:W-:-:S05]  /*0820*/  IADD3.X R7, PT, PT, R4, UR5, R11, P0, P2 ;  /* 0x0000000504077c10 */ /* 0x000fca00087e440b */
[----:B------:R-:W2:Y:S01]  /*0830*/  LDG.E.U8 R17, desc[UR6][R6.64] ;  /* 0x0000000606117981 */ /* 0x000ea2000c1e1100 */
[----:B------:R-:W-:Y:S01]  /*0840*/  @P1 VIADD R22, R5, 0x1 ;  /* 0x0000000105161836 */ /* 0x000fe20000000000 */
[----:B------:R-:W-:Y:S01]  /*0850*/  BSSY.RELIABLE B1, `(.L_x_36) ;  /* 0x0000022000017945 */ /* 0x000fe20003800100 */
[----:B------:R-:W-:-:S03]  /*0860*/  IMAD.MOV.U32 R4, RZ, RZ, R15 ;  /* 0x000000ffff047224 */ /* 0x000fc600078e000f */
[C---:B------:R-:W-:Y:S01]  /*0870*/  @P1 VIADDMNMX R22, R13.reuse, R16, R22, PT ;  /* 0x000000100d161246 */ /* 0x040fe20003800116 */
[----:B------:R-:W-:Y:S01]  /*0880*/  @!P1 VIADD R22, R13, 0x1 ;  /* 0x000000010d169836 */ /* 0x000fe20000000000 */
[----:B------:R-:W-:Y:S01]  /*0890*/  @P1 VIADDMNMX R16, R16, -R19, RZ, !PT ;  /* 0x8000001310101246 */ /* 0x000fe200078001ff */
[----:B------:R-:W-:Y:S01]  /*08a0*/  @!P1 IMAD.MOV.U32 R16, RZ, RZ, RZ ;  /* 0x000000ffff109224 */ /* 0x000fe200078e00ff */
[----:B--2---:R-:W-:-:S04]  /*08b0*/  ISETP.NE.AND P0, PT, R17, RZ, PT ;  /* 0x000000ff1100720c */ /* 0x004fc80003f05270 */
[----:B------:R-:W-:-:S13]  /*08c0*/  ISETP.GT.U32.OR P0, PT, R22, R5, !P0 ;  /* 0x000000051600720c */ /* 0x000fda0004704470 */
[----:B------:R-:W-:Y:S05]  /*08d0*/  @P0 BRA `(.L_x_37) ;  /* 0x0000000000640947 */ /* 0x000fea0003800000 */
[----:B------:R-:W0:Y:S01]  /*08e0*/  LDCU.64 UR4, c[0x0][0x390] ;  /* 0x00007200ff0477ac */ /* 0x000e220008000a00 */
[----:B------:R-:W-:-:S04]  /*08f0*/  IADD3 R21, PT, PT, R20, R9, R21 ;  /* 0x0000000914157210 */ /* 0x000fc80007ffe015 */
[----:B------:R-:W-:-:S04]  /*0900*/  IADD3 R19, P1, PT, R21, R10, RZ ;  /* 0x0000000a15137210 */ /* 0x000fc80007f3e0ff */
[----:B------:R-:W-:Y:S02]  /*0910*/  LEA.HI.X.SX32 R20, R21, R8, 0x1, P1 ;  /* 0x0000000815147211 */ /* 0x000fe400008f0eff */
[----:B0-----:R-:W-:-:S04]  /*0920*/  IADD3 R23, P0, PT, R22, UR4, RZ ;  /* 0x0000000416177c10 */ /* 0x001fc8000ff1e0ff */
[----:B------:R-:W-:-:S09]  /*0930*/  LEA.HI.X.SX32 R24, R22, UR5, 0x1, P0 ;  /* 0x0000000516187c11 */ /* 0x000fd200080f0eff */
.L_x_38:
[----:B------:R-:W-:Y:S02]  /*0940*/  IMAD.MOV.U32 R6, RZ, RZ, R23 ;  /* 0x000000ffff067224 */ /* 0x000fe400078e0017 */
[----:B------:R-:W-:-:S05]  /*0950*/  IMAD.MOV.U32 R7, RZ, RZ, R24 ;  /* 0x000000ffff077224 */ /* 0x000fca00078e0018 */
[----:B------:R-:W2:Y:S01]  /*0960*/  LDG.E.U8 R6, desc[UR6][R6.64] ;  /* 0x0000000606067981 */ /* 0x000ea2000c1e1100 */
[----:B------:R-:W-:-:S04]  /*0970*/  PRMT R15, R17, 0x9910, RZ ;  /* 0x00009910110f7816 */ /* 0x000fc800000000ff */
[----:B--2---:R-:W-:-:S13]  /*0980*/  ISETP.NE.AND P0, PT, R6, R15, PT ;  /* 0x0000000f0600720c */ /* 0x004fda0003f05270 */
[----:B------:R-:W-:Y:S05]  /*0990*/  @P0 BREAK.RELIABLE B1 ;  /* 0x0000000000010942 */ /* 0x000fea0003800100 */
[----:B------:R-:W-:Y:S05]  /*09a0*/  @P0 BRA `(.L_x_29) ;  /* 0x0000000000440947 */ /* 0x000fea0003800000 */
[----:B------:R-:W-:Y:S02]  /*09b0*/  IMAD.MOV.U32 R6, RZ, RZ, R19 ;  /* 0x000000ffff067224 */ /* 0x000fe400078e0013 */
[----:B------:R-:W-:-:S05]  /*09c0*/  IMAD.MOV.U32 R7, RZ, RZ, R20 ;  /* 0x000000ffff077224 */ /* 0x000fca00078e0014 */
[----:B------:R-:W2:Y:S01]  /*09d0*/  LDG.E.U8 R17, desc[UR6][R6.64] ;  /* 0x0000000606117981 */ /* 0x000ea2000c1e1100 */
[----:B------:R-:W-:Y:S01]  /*09e0*/  VIADD R22, R22, 0x1 ;  /* 0x0000000116167836 */ /* 0x000fe20000000000 */
[----:B------:R-:W-:Y:S01]  /*09f0*/  IADD3 R23, P1, PT, R23, 0x1, RZ ;  /* 0x0000000117177810 */ /* 0x000fe20007f3e0ff */
[----:B------:R-:W-:Y:S01]  /*0a00*/  VIADD R18, R18, 0x1 ;  /* 0x0000000112127836 */ /* 0x000fe20000000000 */
[----:B------:R-:W-:Y:S02]  /*0a10*/  IADD3 R19, P2, PT, R19, 0x1, RZ ;  /* 0x0000000113137810 */ /* 0x000fe40007f5e0ff */
[----:B------:R-:W-:Y:S01]  /*0a20*/  ISETP.GT.U32.AND P0, PT, R22, R5, PT ;  /* 0x000000051600720c */ /* 0x000fe20003f04070 */
[----:B------:R-:W-:Y:S02]  /*0a30*/  IMAD.X R24, RZ, RZ, R24, P1 ;  /* 0x000000ffff187224 */ /* 0x000fe400008e0618 */
[----:B------:R-:W-:Y:S01]  /*0a40*/  IMAD.X R20, RZ, RZ, R20, P2 ;  /* 0x000000ffff147224 */ /* 0x000fe200010e0614 */
[----:B--2---:R-:W-:-:S13]  /*0a50*/  ISETP.NE.AND P3, PT, R17, RZ, PT ;  /* 0x000000ff1100720c */ /* 0x004fda0003f65270 */
[----:B------:R-:W-:Y:S05]  /*0a60*/  @!P0 BRA P3, `(.L_x_38) ;  /* 0xfffffffc00b48947 */ /* 0x000fea000183ffff */
.L_x_37:
[----:B------:R-:W-:Y:S05]  /*0a70*/  BSYNC.RELIABLE B1 ;  /* 0x0000000000017941 */ /* 0x000fea0003800100 */
.L_x_36:
[----:B------:R-:W-:Y:S01]  /*0a80*/  PRMT R5, R17, 0x9910, RZ ;  /* 0x0000991011057816 */ /* 0x000fe200000000ff */
[----:B------:R-:W-:-:S03]  /*0a90*/  IMAD.MOV.U32 R20, RZ, RZ, R18 ;  /* 0x000000ffff147224 */ /* 0x000fc600078e0012 */
[----:B------:R-:W-:-:S13]  /*0aa0*/  ISETP.NE.AND P0, PT, R5, RZ, PT ;  /* 0x000000ff0500720c */ /* 0x000fda0003f05270 */
[----:B------:R-:W-:Y:S05]  /*0ab0*/  @P0 BRA `(.L_x_39) ;  /* 0xfffffff800280947 */ /* 0x000fea000383ffff */
.L_x_29:
[----:B------:R-:W0:Y:S01]  /*0ac0*/  LDCU UR4, c[0x0][0x3ac] ;  /* 0x00007580ff0477ac */ /* 0x000e220008000800 */
[----:B------:R-:W-:Y:S01]  /*0ad0*/  IMAD.IADD R5, R22, 0x1, -R13 ;  /* 0x0000000116057824 */ /* 0x000fe200078e0a0d */
[----:B------:R1:W2:Y:S04]  /*0ae0*/  I2F.U16 R6, R0 ;  /* 0x0000000000067306 */ /* 0x0002a80000101000 */
[----:B------:R-:W-:-:S04]  /*0af0*/  LOP3.LUT R15, RZ, R5, RZ, 0x33, !PT ;  /* 0x00000005ff0f7212 */ /* 0x000fc800078e33ff */
[----:B------:R1:W3:Y:S01]  /*0b00*/  I2F.U16 R7, R0.H1 ;  /* 0x1000000000077306 */ /* 0x0002e20000101000 */
[----:B0-----:R-:W-:Y:S01]  /*0b10*/  ISETP.GT.AND P0, PT, R18, UR4, PT ;  /* 0x0000000412007c0c */ /* 0x001fe2000bf04270 */
[----:B------:R-:W-:-:S12]  /*0b20*/  IMAD.IADD R18, R15, 0x1, R18 ;  /* 0x000000010f127824 */ /* 0x000fd800078e0212 */
[----:B------:R1:W-:Y:S01]  /*0b30*/  @P0 STG.E.64 desc[UR6][R2.64], R4 ;  /* 0x0000000402000986 */ /* 0x0003e2000c101b06 */
[----:B--23--:R-:W-:Y:S05]  /*0b40*/  BRA `(.L_x_40) ;  /* 0x0000000000207947 */ /* 0x00cfea0003800000 */
.L_x_35:
[----:B------:R-:W0:Y:S01]  /*0b50*/  LDCU UR4, c[0x0][0x3ac] ;  /* 0x00007580ff0477ac */ /* 0x000e220008000800 */
[----:B------:R-:W-:Y:S02]  /*0b60*/  IMAD.MOV.U32 R16, RZ, RZ, R4 ;  /* 0x000000ffff107224 */ /* 0x000fe400078e0004 */
[----:B------:R-:W-:Y:S02]  /*0b70*/  IMAD.MOV.U32 R17, RZ, RZ, RZ ;  /* 0x000000ffff117224 */ /* 0x000fe400078e00ff */
[C---:B------:R-:W-:Y:S01]  /*0b80*/  VIADD R18, R20.reuse, 0xffffffff ;  /* 0xffffffff14127836 */ /* 0x040fe20000000000 */
[----:B0-----:R-:W-:Y:S01]  /*0b90*/  ISETP.GT.AND P0, PT, R20, UR4, PT ;  /* 0x0000000414007c0c */ /* 0x001fe2000bf04270 */
[----:B------:R-:W-:Y:S02]  /*0ba0*/  UMOV UR4, URZ ;  /* 0x000000ff00047c82 */ /* 0x000fe40008000000 */
[----:B------:R-:W-:-:S10]  /*0bb0*/  IMAD.U32 R5, RZ, RZ, UR4 ;  /* 0x00000004ff057e24 */ /* 0x000fd4000f8e00ff */
[----:B------:R0:W-:Y:S02]  /*0bc0*/  @P0 STG.E.64 desc[UR6][R2.64], R16 ;  /* 0x0000001002000986 */ /* 0x0001e4000c101b06 */
.L_x_40:
[----:B------:R-:W-:Y:S05]  /*0bd0*/  BSYNC.RECONVERGENT B0 ;  /* 0x0000000000007941 */ /* 0x000fea0003800200 */
.L_x_28:
[----:B------:R-:W2:Y:S01]  /*0be0*/  LDCU UR4, c[0x0][0x3d4] ;  /* 0x00007a80ff0477ac */ /* 0x000ea20008000800 */
[----:B------:R-:W-:Y:S01]  /*0bf0*/  IMAD.MOV.U32 R19, RZ, RZ, -0x3e000000 ;  /* 0xc2000000ff137424 */ /* 0x000fe200078e00ff */
[----:B------:R-:W-:-:S03]  /*0c00*/  UMOV UR5, URZ ;  /* 0x000000ff00057c82 */ /* 0x000fc60008000000 */
[----:B--2---:R-:W5:Y:S01]  /*0c10*/  TEX.LL RZ, R6, R6, R19, UR4, 2D, 0x3 ;  /* 0x28ff041306067f60 */ /* 0x004f6200089e03ff */
[C---:B------:R-:W-:Y:S01]  /*0c20*/  ISETP.GE.AND P0, PT, R9.reuse, R14, PT ;  /* 0x0000000e0900720c */ /* 0x040fe20003f06270 */
[----:B------:R-:W-:Y:S01]  /*0c30*/  VIADD R9, R9, 0x1 ;  /* 0x0000000109097836 */ /* 0x000fe20000000000 */
[----:B-1---5:R-:W-:Y:S02]  /*0c40*/  SHF.R.U32.HI R4, RZ, 0x4, R7 ;  /* 0x00000004ff047819 */ /* 0x022fe40000011607 */
[----:B------:R-:W-:Y:S02]  /*0c50*/  LOP3.LUT R15, R7, 0xf00, RZ, 0xc0, !PT ;  /* 0x00000f00070f7812 */ /* 0x000fe400078ec0ff */
[----:B0-----:R-:W-:Y:S02]  /*0c60*/  LOP3.LUT R16, R4, 0xf00, RZ, 0xc0, !PT ;  /* 0x00000f0004107812 */ /* 0x001fe400078ec0ff */
[----:B------:R-:W-:Y:S02]  /*0c70*/  LEA.HI R4, R6, R15, RZ, 0x8 ;  /* 0x0000000f06047211 */ /* 0x000fe400078f40ff */
[----:B------:R-:W-:-:S02]  /*0c80*/  IADD3 R15, P1, PT, R2, 0x8, RZ ;  /* 0x00000008020f7810 */ /* 0x000fc40007f3e0ff */
[----:B------:R-:W-:-:S03]  /*0c90*/  LOP3.LUT R17, R16, 0xff, R7, 0xf8, !PT ;  /* 0x000000ff10117812 */ /* 0x000fc600078ef807 */
[----:B------:R-:W-:Y:S02]  /*0ca0*/  IMAD.X R20, RZ, RZ, R3, P1 ;  /* 0x000000ffff147224 */ /* 0x000fe400008e0603 */
[----:B------:R-:W-:Y:S01]  /*0cb0*/  IMAD R4, R17, 0x10000, R4 ;  /* 0x0001000011047824 */ /* 0x000fe200078e0204 */
[----:B------:R-:W-:Y:S06]  /*0cc0*/  @!P0 BRA `(.L_x_41) ;  /* 0xfffffff4005c8947 */ /* 0x000fec000383ffff */
[----:B------:R-:W-:Y:S05]  /*0cd0*/  EXIT ;  /* 0x000000000000794d */ /* 0x000fea0003800000 */
.L_x_42:
        /* <DEDUP_REMOVED lines=10> */
.L_x_45:


//--------------------- .nv.shared.reserved.0     --------------------------
	.section	.nv.shared.reserved.0,"aw",@nobits
	.weak		__nv_reservedSMEM_offset_0_alias
	.size		__nv_reservedSMEM_offset_0_alias, 0, 64
	.other		__nv_reservedSMEM_offset_0_alias,@"STO_CUDA_RESERVED_SHARED STV_DEFAULT"
__nv_reservedSMEM_offset_0_alias:
	.zero		0
	.zero		64


//--------------------- .nv.constant0._Z17mummergpuRCKernelP10MatchCoordPcPKiS3_ii --------------------------
	.section	.nv.constant0._Z17mummergpuRCKernelP10MatchCoordPcPKiS3_ii,"a",@progbits
	.sectionflags	@""
	.align	4
.nv.constant0._Z17mummergpuRCKernelP10MatchCoordPcPKiS3_ii:
	.zero		936


//--------------------- SYMBOLS --------------------------

	.type		.nv.reservedSmem.offset0,@object
	.size		.nv.reservedSmem.offset0,0x4
	.type		nodetex,@"STT_CUDA_TEXTURE"
	.type		childrentex,@"STT_CUDA_TEXTURE"
	.type		reftex,@"STT_CUDA_TEXTURE"
	.type		qrytex,@"STT_CUDA_TEXTURE"
